//
// Generated by NVIDIA NVVM Compiler
//
// Compiler Build ID: CL-36424714
// Cuda compilation tools, release 13.0, V13.0.88
// Based on NVVM 20.0.0
//

.version 9.0
.target sm_100
.address_size 64

	// .globl	_Z9matrixMulPfS_S_i
// _ZZ9matrixMulPfS_S_iE3s_A has been demoted
// _ZZ9matrixMulPfS_S_iE3s_B has been demoted
// _ZZ9RadixSortPiS_iiE9pre_count has been demoted
.extern .shared .align 16 .b8 thread_offset[];

.visible .entry _Z9matrixMulPfS_S_i(
	.param .u64 .ptr .align 1 _Z9matrixMulPfS_S_i_param_0,
	.param .u64 .ptr .align 1 _Z9matrixMulPfS_S_i_param_1,
	.param .u64 .ptr .align 1 _Z9matrixMulPfS_S_i_param_2,
	.param .u32 _Z9matrixMulPfS_S_i_param_3
)
{
	.reg .pred 	%p<30>;
	.reg .b32 	%r<82>;
	.reg .b32 	%f<382>;
	.reg .b64 	%rd<38>;
	// demoted variable
	.shared .align 4 .b8 _ZZ9matrixMulPfS_S_iE3s_A[4096];
	// demoted variable
	.shared .align 4 .b8 _ZZ9matrixMulPfS_S_iE3s_B[8192];
	ld.param.u64 	%rd5, [_Z9matrixMulPfS_S_i_param_0];
	ld.param.u64 	%rd6, [_Z9matrixMulPfS_S_i_param_1];
	ld.param.u32 	%r28, [_Z9matrixMulPfS_S_i_param_3];
	cvta.to.global.u64 	%rd1, %rd6;
	cvta.to.global.u64 	%rd2, %rd5;
	mov.u32 	%r29, %ctaid.y;
	mov.u32 	%r30, %ntid.y;
	mov.u32 	%r78, %tid.y;
	mad.lo.s32 	%r2, %r29, %r30, %r78;
	mov.u32 	%r31, %ctaid.x;
	mov.u32 	%r32, %ntid.x;
	mul.lo.s32 	%r33, %r32, %r31;
	shl.b32 	%r3, %r33, 1;
	mov.u32 	%r76, %tid.x;
	add.s32 	%r5, %r3, %r76;
	mad.lo.s32 	%r6, %r28, %r2, %r76;
	setp.lt.s32 	%p1, %r28, 32;
	mov.f32 	%f376, 0f00000000;
	mov.f32 	%f377, %f376;
	mov.f32 	%f378, %f376;
	mov.f32 	%f379, %f376;
	mov.f32 	%f380, %f376;
	mov.f32 	%f381, %f376;
	@%p1 bra 	$L__BB0_19;
	mad.lo.s32 	%r35, %r28, %r78, %r5;
	shr.s32 	%r36, %r28, 31;
	shr.u32 	%r37, %r36, 27;
	add.s32 	%r38, %r28, %r37;
	shr.s32 	%r39, %r38, 5;
	neg.s32 	%r80, %r39;
	add.s32 	%r40, %r35, 160;
	mul.wide.u32 	%rd7, %r40, 4;
	add.s64 	%rd8, %rd1, %rd7;
	ld.global.f32 	%f369, [%rd8];
	add.s32 	%r41, %r35, 128;
	mul.wide.u32 	%rd9, %r41, 4;
	add.s64 	%rd10, %rd1, %rd9;
	ld.global.f32 	%f359, [%rd10];
	add.s32 	%r42, %r35, 96;
	mul.wide.u32 	%rd11, %r42, 4;
	add.s64 	%rd12, %rd1, %rd11;
	ld.global.f32 	%f358, [%rd12];
	add.s32 	%r43, %r35, 64;
	mul.wide.u32 	%rd13, %r43, 4;
	add.s64 	%rd14, %rd1, %rd13;
	ld.global.f32 	%f357, [%rd14];
	add.s32 	%r44, %r35, 32;
	mul.wide.u32 	%rd15, %r44, 4;
	add.s64 	%rd16, %rd1, %rd15;
	ld.global.f32 	%f356, [%rd16];
	mul.wide.u32 	%rd17, %r35, 4;
	add.s64 	%rd18, %rd1, %rd17;
	ld.global.f32 	%f355, [%rd18];
	mul.wide.u32 	%rd19, %r6, 4;
	add.s64 	%rd20, %rd2, %rd19;
	ld.global.f32 	%f354, [%rd20];
	shl.b32 	%r45, %r78, 7;
	mov.u32 	%r46, _ZZ9matrixMulPfS_S_iE3s_A;
	add.s32 	%r7, %r46, %r45;
	shl.b32 	%r47, %r76, 2;
	add.s32 	%r8, %r7, %r47;
	shl.b32 	%r48, %r78, 8;
	mov.u32 	%r49, _ZZ9matrixMulPfS_S_iE3s_B;
	add.s32 	%r11, %r49, %r47;
	add.s32 	%r9, %r11, %r48;
	add.s32 	%r10, %r39, -1;
	add.s32 	%r50, %r78, 32;
	mad.lo.s32 	%r51, %r28, %r50, %r5;
	add.s32 	%r79, %r51, 96;
	shl.b32 	%r14, %r28, 5;
	mov.f32 	%f381, 0f00000000;
	mov.b32 	%r81, 0;
	mov.u32 	%r77, %r6;
	mov.f32 	%f380, %f381;
	mov.f32 	%f379, %f381;
	mov.f32 	%f378, %f381;
	mov.f32 	%f377, %f381;
	mov.f32 	%f376, %f381;
$L__BB0_2:
	st.shared.f32 	[%r8], %f354;
	st.shared.f32 	[%r9], %f355;
	st.shared.f32 	[%r9+128], %f356;
	st.shared.f32 	[%r9+256], %f357;
	st.shared.f32 	[%r9+384], %f358;
	st.shared.f32 	[%r9+512], %f359;
	st.shared.f32 	[%r9+640], %f369;
	bar.sync 	0;
	add.s32 	%r81, %r81, 1;
	setp.ge.s32 	%p2, %r81, %r10;
	mov.f32 	%f349, 0f00000000;
	@%p2 bra 	$L__BB0_18;
	setp.ge.u32 	%p3, %r2, %r28;
	mov.f32 	%f354, %f349;
	@%p3 bra 	$L__BB0_6;
	add.s32 	%r52, %r76, 32;
	setp.ge.u32 	%p4, %r52, %r28;
	@%p4 bra 	$L__BB0_6;
	add.s32 	%r53, %r77, 32;
	mul.wide.u32 	%rd21, %r53, 4;
	add.s64 	%rd22, %rd2, %rd21;
	ld.global.f32 	%f354, [%rd22];
$L__BB0_6:
	setp.ge.s32 	%p5, %r5, %r28;
	add.s32 	%r22, %r78, 32;
	setp.ge.u32 	%p6, %r22, %r28;
	mov.f32 	%f355, 0f00000000;
	or.pred  	%p7, %p5, %p6;
	@%p7 bra 	$L__BB0_8;
	add.s32 	%r54, %r79, -96;
	mul.wide.u32 	%rd23, %r54, 4;
	add.s64 	%rd24, %rd1, %rd23;
	ld.global.f32 	%f355, [%rd24];
$L__BB0_8:
	add.s32 	%r55, %r5, 32;
	setp.ge.s32 	%p9, %r55, %r28;
	mov.f32 	%f356, 0f00000000;
	or.pred  	%p10, %p6, %p9;
	@%p10 bra 	$L__BB0_10;
	add.s32 	%r56, %r79, -64;
	mul.wide.u32 	%rd25, %r56, 4;
	add.s64 	%rd26, %rd1, %rd25;
	ld.global.f32 	%f356, [%rd26];
$L__BB0_10:
	add.s32 	%r57, %r5, 64;
	setp.ge.s32 	%p12, %r57, %r28;
	mov.f32 	%f357, 0f00000000;
	or.pred  	%p13, %p6, %p12;
	@%p13 bra 	$L__BB0_12;
	add.s32 	%r58, %r79, -32;
	mul.wide.u32 	%rd27, %r58, 4;
	add.s64 	%rd28, %rd1, %rd27;
	ld.global.f32 	%f357, [%rd28];
$L__BB0_12:
	add.s32 	%r59, %r5, 96;
	setp.ge.s32 	%p15, %r59, %r28;
	mov.f32 	%f358, 0f00000000;
	or.pred  	%p16, %p6, %p15;
	@%p16 bra 	$L__BB0_14;
	mul.wide.u32 	%rd29, %r79, 4;
	add.s64 	%rd30, %rd1, %rd29;
	ld.global.f32 	%f358, [%rd30];
$L__BB0_14:
	add.s32 	%r60, %r5, 128;
	setp.ge.s32 	%p18, %r60, %r28;
	mov.f32 	%f359, 0f00000000;
	or.pred  	%p19, %p6, %p18;
	@%p19 bra 	$L__BB0_16;
	add.s32 	%r61, %r79, 32;
	mul.wide.u32 	%rd31, %r61, 4;
	add.s64 	%rd32, %rd1, %rd31;
	ld.global.f32 	%f359, [%rd32];
$L__BB0_16:
	add.s32 	%r62, %r5, 160;
	setp.ge.s32 	%p21, %r62, %r28;
	mov.f32 	%f369, 0f00000000;
	or.pred  	%p22, %p6, %p21;
	@%p22 bra 	$L__BB0_18;
	add.s32 	%r63, %r79, 64;
	mul.wide.u32 	%rd33, %r63, 4;
	add.s64 	%rd34, %rd1, %rd33;
	ld.global.f32 	%f369, [%rd34];
$L__BB0_18:
	ld.shared.f32 	%f63, [%r7];
	ld.shared.f32 	%f64, [%r11];
	fma.rn.f32 	%f65, %f63, %f64, %f377;
	ld.shared.f32 	%f66, [%r11+128];
	fma.rn.f32 	%f67, %f63, %f66, %f376;
	ld.shared.f32 	%f68, [%r11+256];
	fma.rn.f32 	%f69, %f63, %f68, %f378;
	ld.shared.f32 	%f70, [%r11+384];
	fma.rn.f32 	%f71, %f63, %f70, %f379;
	ld.shared.f32 	%f72, [%r11+512];
	fma.rn.f32 	%f73, %f63, %f72, %f380;
	ld.shared.f32 	%f74, [%r11+640];
	fma.rn.f32 	%f75, %f63, %f74, %f381;
	ld.shared.f32 	%f76, [%r7+4];
	fma.rn.f32 	%f77, %f76, %f68, %f65;
	fma.rn.f32 	%f78, %f76, %f70, %f67;
	fma.rn.f32 	%f79, %f76, %f72, %f69;
	fma.rn.f32 	%f80, %f76, %f74, %f71;
	ld.shared.f32 	%f81, [%r11+768];
	fma.rn.f32 	%f82, %f76, %f81, %f73;
	ld.shared.f32 	%f83, [%r11+896];
	fma.rn.f32 	%f84, %f76, %f83, %f75;
	ld.shared.f32 	%f85, [%r7+8];
	fma.rn.f32 	%f86, %f85, %f72, %f77;
	fma.rn.f32 	%f87, %f85, %f74, %f78;
	fma.rn.f32 	%f88, %f85, %f81, %f79;
	fma.rn.f32 	%f89, %f85, %f83, %f80;
	ld.shared.f32 	%f90, [%r11+1024];
	fma.rn.f32 	%f91, %f85, %f90, %f82;
	ld.shared.f32 	%f92, [%r11+1152];
	fma.rn.f32 	%f93, %f85, %f92, %f84;
	ld.shared.f32 	%f94, [%r7+12];
	fma.rn.f32 	%f95, %f94, %f81, %f86;
	fma.rn.f32 	%f96, %f94, %f83, %f87;
	fma.rn.f32 	%f97, %f94, %f90, %f88;
	fma.rn.f32 	%f98, %f94, %f92, %f89;
	ld.shared.f32 	%f99, [%r11+1280];
	fma.rn.f32 	%f100, %f94, %f99, %f91;
	ld.shared.f32 	%f101, [%r11+1408];
	fma.rn.f32 	%f102, %f94, %f101, %f93;
	ld.shared.f32 	%f103, [%r7+16];
	fma.rn.f32 	%f104, %f103, %f90, %f95;
	fma.rn.f32 	%f105, %f103, %f92, %f96;
	fma.rn.f32 	%f106, %f103, %f99, %f97;
	fma.rn.f32 	%f107, %f103, %f101, %f98;
	ld.shared.f32 	%f108, [%r11+1536];
	fma.rn.f32 	%f109, %f103, %f108, %f100;
	ld.shared.f32 	%f110, [%r11+1664];
	fma.rn.f32 	%f111, %f103, %f110, %f102;
	ld.shared.f32 	%f112, [%r7+20];
	fma.rn.f32 	%f113, %f112, %f99, %f104;
	fma.rn.f32 	%f114, %f112, %f101, %f105;
	fma.rn.f32 	%f115, %f112, %f108, %f106;
	fma.rn.f32 	%f116, %f112, %f110, %f107;
	ld.shared.f32 	%f117, [%r11+1792];
	fma.rn.f32 	%f118, %f112, %f117, %f109;
	ld.shared.f32 	%f119, [%r11+1920];
	fma.rn.f32 	%f120, %f112, %f119, %f111;
	ld.shared.f32 	%f121, [%r7+24];
	fma.rn.f32 	%f122, %f121, %f108, %f113;
	fma.rn.f32 	%f123, %f121, %f110, %f114;
	fma.rn.f32 	%f124, %f121, %f117, %f115;
	fma.rn.f32 	%f125, %f121, %f119, %f116;
	ld.shared.f32 	%f126, [%r11+2048];
	fma.rn.f32 	%f127, %f121, %f126, %f118;
	ld.shared.f32 	%f128, [%r11+2176];
	fma.rn.f32 	%f129, %f121, %f128, %f120;
	ld.shared.f32 	%f130, [%r7+28];
	fma.rn.f32 	%f131, %f130, %f117, %f122;
	fma.rn.f32 	%f132, %f130, %f119, %f123;
	fma.rn.f32 	%f133, %f130, %f126, %f124;
	fma.rn.f32 	%f134, %f130, %f128, %f125;
	ld.shared.f32 	%f135, [%r11+2304];
	fma.rn.f32 	%f136, %f130, %f135, %f127;
	ld.shared.f32 	%f137, [%r11+2432];
	fma.rn.f32 	%f138, %f130, %f137, %f129;
	ld.shared.f32 	%f139, [%r7+32];
	fma.rn.f32 	%f140, %f139, %f126, %f131;
	fma.rn.f32 	%f141, %f139, %f128, %f132;
	fma.rn.f32 	%f142, %f139, %f135, %f133;
	fma.rn.f32 	%f143, %f139, %f137, %f134;
	ld.shared.f32 	%f144, [%r11+2560];
	fma.rn.f32 	%f145, %f139, %f144, %f136;
	ld.shared.f32 	%f146, [%r11+2688];
	fma.rn.f32 	%f147, %f139, %f146, %f138;
	ld.shared.f32 	%f148, [%r7+36];
	fma.rn.f32 	%f149, %f148, %f135, %f140;
	fma.rn.f32 	%f150, %f148, %f137, %f141;
	fma.rn.f32 	%f151, %f148, %f144, %f142;
	fma.rn.f32 	%f152, %f148, %f146, %f143;
	ld.shared.f32 	%f153, [%r11+2816];
	fma.rn.f32 	%f154, %f148, %f153, %f145;
	ld.shared.f32 	%f155, [%r11+2944];
	fma.rn.f32 	%f156, %f148, %f155, %f147;
	ld.shared.f32 	%f157, [%r7+40];
	fma.rn.f32 	%f158, %f157, %f144, %f149;
	fma.rn.f32 	%f159, %f157, %f146, %f150;
	fma.rn.f32 	%f160, %f157, %f153, %f151;
	fma.rn.f32 	%f161, %f157, %f155, %f152;
	ld.shared.f32 	%f162, [%r11+3072];
	fma.rn.f32 	%f163, %f157, %f162, %f154;
	ld.shared.f32 	%f164, [%r11+3200];
	fma.rn.f32 	%f165, %f157, %f164, %f156;
	ld.shared.f32 	%f166, [%r7+44];
	fma.rn.f32 	%f167, %f166, %f153, %f158;
	fma.rn.f32 	%f168, %f166, %f155, %f159;
	fma.rn.f32 	%f169, %f166, %f162, %f160;
	fma.rn.f32 	%f170, %f166, %f164, %f161;
	ld.shared.f32 	%f171, [%r11+3328];
	fma.rn.f32 	%f172, %f166, %f171, %f163;
	ld.shared.f32 	%f173, [%r11+3456];
	fma.rn.f32 	%f174, %f166, %f173, %f165;
	ld.shared.f32 	%f175, [%r7+48];
	fma.rn.f32 	%f176, %f175, %f162, %f167;
	fma.rn.f32 	%f177, %f175, %f164, %f168;
	fma.rn.f32 	%f178, %f175, %f171, %f169;
	fma.rn.f32 	%f179, %f175, %f173, %f170;
	ld.shared.f32 	%f180, [%r11+3584];
	fma.rn.f32 	%f181, %f175, %f180, %f172;
	ld.shared.f32 	%f182, [%r11+3712];
	fma.rn.f32 	%f183, %f175, %f182, %f174;
	ld.shared.f32 	%f184, [%r7+52];
	fma.rn.f32 	%f185, %f184, %f171, %f176;
	fma.rn.f32 	%f186, %f184, %f173, %f177;
	fma.rn.f32 	%f187, %f184, %f180, %f178;
	fma.rn.f32 	%f188, %f184, %f182, %f179;
	ld.shared.f32 	%f189, [%r11+3840];
	fma.rn.f32 	%f190, %f184, %f189, %f181;
	ld.shared.f32 	%f191, [%r11+3968];
	fma.rn.f32 	%f192, %f184, %f191, %f183;
	ld.shared.f32 	%f193, [%r7+56];
	fma.rn.f32 	%f194, %f193, %f180, %f185;
	fma.rn.f32 	%f195, %f193, %f182, %f186;
	fma.rn.f32 	%f196, %f193, %f189, %f187;
	fma.rn.f32 	%f197, %f193, %f191, %f188;
	ld.shared.f32 	%f198, [%r11+4096];
	fma.rn.f32 	%f199, %f193, %f198, %f190;
	ld.shared.f32 	%f200, [%r11+4224];
	fma.rn.f32 	%f201, %f193, %f200, %f192;
	ld.shared.f32 	%f202, [%r7+60];
	fma.rn.f32 	%f203, %f202, %f189, %f194;
	fma.rn.f32 	%f204, %f202, %f191, %f195;
	fma.rn.f32 	%f205, %f202, %f198, %f196;
	fma.rn.f32 	%f206, %f202, %f200, %f197;
	ld.shared.f32 	%f207, [%r11+4352];
	fma.rn.f32 	%f208, %f202, %f207, %f199;
	ld.shared.f32 	%f209, [%r11+4480];
	fma.rn.f32 	%f210, %f202, %f209, %f201;
	ld.shared.f32 	%f211, [%r7+64];
	fma.rn.f32 	%f212, %f211, %f198, %f203;
	fma.rn.f32 	%f213, %f211, %f200, %f204;
	fma.rn.f32 	%f214, %f211, %f207, %f205;
	fma.rn.f32 	%f215, %f211, %f209, %f206;
	ld.shared.f32 	%f216, [%r11+4608];
	fma.rn.f32 	%f217, %f211, %f216, %f208;
	ld.shared.f32 	%f218, [%r11+4736];
	fma.rn.f32 	%f219, %f211, %f218, %f210;
	ld.shared.f32 	%f220, [%r7+68];
	fma.rn.f32 	%f221, %f220, %f207, %f212;
	fma.rn.f32 	%f222, %f220, %f209, %f213;
	fma.rn.f32 	%f223, %f220, %f216, %f214;
	fma.rn.f32 	%f224, %f220, %f218, %f215;
	ld.shared.f32 	%f225, [%r11+4864];
	fma.rn.f32 	%f226, %f220, %f225, %f217;
	ld.shared.f32 	%f227, [%r11+4992];
	fma.rn.f32 	%f228, %f220, %f227, %f219;
	ld.shared.f32 	%f229, [%r7+72];
	fma.rn.f32 	%f230, %f229, %f216, %f221;
	fma.rn.f32 	%f231, %f229, %f218, %f222;
	fma.rn.f32 	%f232, %f229, %f225, %f223;
	fma.rn.f32 	%f233, %f229, %f227, %f224;
	ld.shared.f32 	%f234, [%r11+5120];
	fma.rn.f32 	%f235, %f229, %f234, %f226;
	ld.shared.f32 	%f236, [%r11+5248];
	fma.rn.f32 	%f237, %f229, %f236, %f228;
	ld.shared.f32 	%f238, [%r7+76];
	fma.rn.f32 	%f239, %f238, %f225, %f230;
	fma.rn.f32 	%f240, %f238, %f227, %f231;
	fma.rn.f32 	%f241, %f238, %f234, %f232;
	fma.rn.f32 	%f242, %f238, %f236, %f233;
	ld.shared.f32 	%f243, [%r11+5376];
	fma.rn.f32 	%f244, %f238, %f243, %f235;
	ld.shared.f32 	%f245, [%r11+5504];
	fma.rn.f32 	%f246, %f238, %f245, %f237;
	ld.shared.f32 	%f247, [%r7+80];
	fma.rn.f32 	%f248, %f247, %f234, %f239;
	fma.rn.f32 	%f249, %f247, %f236, %f240;
	fma.rn.f32 	%f250, %f247, %f243, %f241;
	fma.rn.f32 	%f251, %f247, %f245, %f242;
	ld.shared.f32 	%f252, [%r11+5632];
	fma.rn.f32 	%f253, %f247, %f252, %f244;
	ld.shared.f32 	%f254, [%r11+5760];
	fma.rn.f32 	%f255, %f247, %f254, %f246;
	ld.shared.f32 	%f256, [%r7+84];
	fma.rn.f32 	%f257, %f256, %f243, %f248;
	fma.rn.f32 	%f258, %f256, %f245, %f249;
	fma.rn.f32 	%f259, %f256, %f252, %f250;
	fma.rn.f32 	%f260, %f256, %f254, %f251;
	ld.shared.f32 	%f261, [%r11+5888];
	fma.rn.f32 	%f262, %f256, %f261, %f253;
	ld.shared.f32 	%f263, [%r11+6016];
	fma.rn.f32 	%f264, %f256, %f263, %f255;
	ld.shared.f32 	%f265, [%r7+88];
	fma.rn.f32 	%f266, %f265, %f252, %f257;
	fma.rn.f32 	%f267, %f265, %f254, %f258;
	fma.rn.f32 	%f268, %f265, %f261, %f259;
	fma.rn.f32 	%f269, %f265, %f263, %f260;
	ld.shared.f32 	%f270, [%r11+6144];
	fma.rn.f32 	%f271, %f265, %f270, %f262;
	ld.shared.f32 	%f272, [%r11+6272];
	fma.rn.f32 	%f273, %f265, %f272, %f264;
	ld.shared.f32 	%f274, [%r7+92];
	fma.rn.f32 	%f275, %f274, %f261, %f266;
	fma.rn.f32 	%f276, %f274, %f263, %f267;
	fma.rn.f32 	%f277, %f274, %f270, %f268;
	fma.rn.f32 	%f278, %f274, %f272, %f269;
	ld.shared.f32 	%f279, [%r11+6400];
	fma.rn.f32 	%f280, %f274, %f279, %f271;
	ld.shared.f32 	%f281, [%r11+6528];
	fma.rn.f32 	%f282, %f274, %f281, %f273;
	ld.shared.f32 	%f283, [%r7+96];
	fma.rn.f32 	%f284, %f283, %f270, %f275;
	fma.rn.f32 	%f285, %f283, %f272, %f276;
	fma.rn.f32 	%f286, %f283, %f279, %f277;
	fma.rn.f32 	%f287, %f283, %f281, %f278;
	ld.shared.f32 	%f288, [%r11+6656];
	fma.rn.f32 	%f289, %f283, %f288, %f280;
	ld.shared.f32 	%f290, [%r11+6784];
	fma.rn.f32 	%f291, %f283, %f290, %f282;
	ld.shared.f32 	%f292, [%r7+100];
	fma.rn.f32 	%f293, %f292, %f279, %f284;
	fma.rn.f32 	%f294, %f292, %f281, %f285;
	fma.rn.f32 	%f295, %f292, %f288, %f286;
	fma.rn.f32 	%f296, %f292, %f290, %f287;
	ld.shared.f32 	%f297, [%r11+6912];
	fma.rn.f32 	%f298, %f292, %f297, %f289;
	ld.shared.f32 	%f299, [%r11+7040];
	fma.rn.f32 	%f300, %f292, %f299, %f291;
	ld.shared.f32 	%f301, [%r7+104];
	fma.rn.f32 	%f302, %f301, %f288, %f293;
	fma.rn.f32 	%f303, %f301, %f290, %f294;
	fma.rn.f32 	%f304, %f301, %f297, %f295;
	fma.rn.f32 	%f305, %f301, %f299, %f296;
	ld.shared.f32 	%f306, [%r11+7168];
	fma.rn.f32 	%f307, %f301, %f306, %f298;
	ld.shared.f32 	%f308, [%r11+7296];
	fma.rn.f32 	%f309, %f301, %f308, %f300;
	ld.shared.f32 	%f310, [%r7+108];
	fma.rn.f32 	%f311, %f310, %f297, %f302;
	fma.rn.f32 	%f312, %f310, %f299, %f303;
	fma.rn.f32 	%f313, %f310, %f306, %f304;
	fma.rn.f32 	%f314, %f310, %f308, %f305;
	ld.shared.f32 	%f315, [%r11+7424];
	fma.rn.f32 	%f316, %f310, %f315, %f307;
	ld.shared.f32 	%f317, [%r11+7552];
	fma.rn.f32 	%f318, %f310, %f317, %f309;
	ld.shared.f32 	%f319, [%r7+112];
	fma.rn.f32 	%f320, %f319, %f306, %f311;
	fma.rn.f32 	%f321, %f319, %f308, %f312;
	fma.rn.f32 	%f322, %f319, %f315, %f313;
	fma.rn.f32 	%f323, %f319, %f317, %f314;
	ld.shared.f32 	%f324, [%r11+7680];
	fma.rn.f32 	%f325, %f319, %f324, %f316;
	ld.shared.f32 	%f326, [%r11+7808];
	fma.rn.f32 	%f327, %f319, %f326, %f318;
	ld.shared.f32 	%f328, [%r7+116];
	fma.rn.f32 	%f329, %f328, %f315, %f320;
	fma.rn.f32 	%f330, %f328, %f317, %f321;
	fma.rn.f32 	%f331, %f328, %f324, %f322;
	fma.rn.f32 	%f332, %f328, %f326, %f323;
	ld.shared.f32 	%f333, [%r11+7936];
	fma.rn.f32 	%f334, %f328, %f333, %f325;
	ld.shared.f32 	%f335, [%r11+8064];
	fma.rn.f32 	%f336, %f328, %f335, %f327;
	ld.shared.f32 	%f337, [%r7+120];
	fma.rn.f32 	%f338, %f337, %f324, %f329;
	fma.rn.f32 	%f339, %f337, %f326, %f330;
	fma.rn.f32 	%f340, %f337, %f333, %f331;
	fma.rn.f32 	%f341, %f337, %f335, %f332;
	ld.shared.f32 	%f342, [%r11+8192];
	fma.rn.f32 	%f343, %f337, %f342, %f334;
	ld.shared.f32 	%f344, [%r11+8320];
	fma.rn.f32 	%f345, %f337, %f344, %f336;
	ld.shared.f32 	%f346, [%r7+124];
	fma.rn.f32 	%f377, %f346, %f333, %f338;
	fma.rn.f32 	%f376, %f346, %f335, %f339;
	fma.rn.f32 	%f378, %f346, %f342, %f340;
	fma.rn.f32 	%f379, %f346, %f344, %f341;
	ld.shared.f32 	%f347, [%r11+8448];
	fma.rn.f32 	%f380, %f346, %f347, %f343;
	ld.shared.f32 	%f348, [%r11+8576];
	fma.rn.f32 	%f381, %f346, %f348, %f345;
	bar.sync 	0;
	add.s32 	%r80, %r80, 1;
	setp.ne.s32 	%p23, %r80, 0;
	add.s32 	%r79, %r79, %r14;
	add.s32 	%r78, %r78, 32;
	add.s32 	%r77, %r77, 32;
	add.s32 	%r76, %r76, 32;
	@%p23 bra 	$L__BB0_2;
$L__BB0_19:
	ld.param.u64 	%rd37, [_Z9matrixMulPfS_S_i_param_2];
	add.s32 	%r64, %r6, %r3;
	cvta.to.global.u64 	%rd35, %rd37;
	mul.wide.s32 	%rd36, %r64, 4;
	add.s64 	%rd3, %rd35, %rd36;
	max.s32 	%r65, %r2, %r5;
	setp.ge.s32 	%p24, %r65, %r28;
	@%p24 bra 	$L__BB0_21;
	st.global.f32 	[%rd3], %f377;
$L__BB0_21:
	add.s32 	%r66, %r5, 32;
	max.s32 	%r67, %r2, %r66;
	setp.ge.s32 	%p25, %r67, %r28;
	@%p25 bra 	$L__BB0_23;
	st.global.f32 	[%rd3+128], %f376;
$L__BB0_23:
	add.s32 	%r68, %r5, 64;
	max.s32 	%r69, %r2, %r68;
	setp.ge.s32 	%p26, %r69, %r28;
	@%p26 bra 	$L__BB0_25;
	st.global.f32 	[%rd3+256], %f378;
$L__BB0_25:
	add.s32 	%r70, %r5, 96;
	max.s32 	%r71, %r2, %r70;
	setp.ge.s32 	%p27, %r71, %r28;
	@%p27 bra 	$L__BB0_27;
	st.global.f32 	[%rd3+384], %f379;
$L__BB0_27:
	add.s32 	%r72, %r5, 128;
	max.s32 	%r73, %r2, %r72;
	setp.ge.s32 	%p28, %r73, %r28;
	@%p28 bra 	$L__BB0_29;
	st.global.f32 	[%rd3+512], %f380;
$L__BB0_29:
	add.s32 	%r74, %r5, 160;
	max.s32 	%r75, %r2, %r74;
	setp.ge.s32 	%p29, %r75, %r28;
	@%p29 bra 	$L__BB0_31;
	st.global.f32 	[%rd3+640], %f381;
$L__BB0_31:
	ret;

}
	// .globl	_Z9RadixSortPiS_ii
.visible .entry _Z9RadixSortPiS_ii(
	.param .u64 .ptr .align 1 _Z9RadixSortPiS_ii_param_0,
	.param .u64 .ptr .align 1 _Z9RadixSortPiS_ii_param_1,
	.param .u32 _Z9RadixSortPiS_ii_param_2,
	.param .u32 _Z9RadixSortPiS_ii_param_3
)
{
	.local .align 16 .b8 	__local_depot1[64];
	.reg .b64 	%SP;
	.reg .b64 	%SPL;
	.reg .pred 	%p<19>;
	.reg .b32 	%r<353>;
	.reg .b64 	%rd<43>;
	// demoted variable
	.shared .align 4 .b8 _ZZ9RadixSortPiS_iiE9pre_count[64];
	mov.u64 	%SPL, __local_depot1;
	ld.param.u64 	%rd7, [_Z9RadixSortPiS_ii_param_0];
	ld.param.u32 	%r92, [_Z9RadixSortPiS_ii_param_2];
	ld.param.u32 	%r93, [_Z9RadixSortPiS_ii_param_3];
	cvta.to.global.u64 	%rd1, %rd7;
	add.u64 	%rd2, %SPL, 0;
	mov.u32 	%r1, %tid.x;
	setp.gt.u32 	%p1, %r1, 15;
	@%p1 bra 	$L__BB1_3;
	mov.u32 	%r2, %ntid.x;
	shl.b32 	%r94, %r1, 2;
	mov.u32 	%r95, _ZZ9RadixSortPiS_iiE9pre_count;
	add.s32 	%r306, %r95, %r94;
	shl.b32 	%r4, %r2, 2;
	mov.u32 	%r307, %r1;
$L__BB1_2:
	mov.b32 	%r96, 0;
	st.shared.u32 	[%r306], %r96;
	add.s32 	%r307, %r307, %r2;
	add.s32 	%r306, %r306, %r4;
	setp.lt.u32 	%p2, %r307, 16;
	@%p2 bra 	$L__BB1_2;
$L__BB1_3:
	bar.sync 	0;
	mov.b32 	%r97, 0;
	st.local.v4.u32 	[%rd2], {%r97, %r97, %r97, %r97};
	st.local.v4.u32 	[%rd2+16], {%r97, %r97, %r97, %r97};
	st.local.v4.u32 	[%rd2+32], {%r97, %r97, %r97, %r97};
	st.local.v4.u32 	[%rd2+48], {%r97, %r97, %r97, %r97};
	mov.u32 	%r9, %ntid.x;
	div.u32 	%r98, %r92, %r9;
	mul.lo.s32 	%r99, %r98, %r9;
	sub.s32 	%r100, %r92, %r99;
	setp.ne.s32 	%p3, %r100, 0;
	selp.u32 	%r101, 1, 0, %p3;
	add.s32 	%r102, %r98, %r101;
	mul.lo.s32 	%r10, %r102, %r1;
	add.s32 	%r103, %r10, %r102;
	min.s32 	%r11, %r103, %r92;
	setp.ge.s32 	%p4, %r10, %r11;
	@%p4 bra 	$L__BB1_10;
	sub.s32 	%r104, %r11, %r10;
	and.b32  	%r12, %r104, 3;
	setp.eq.s32 	%p5, %r12, 0;
	mov.u32 	%r310, %r10;
	@%p5 bra 	$L__BB1_7;
	neg.s32 	%r308, %r12;
	mov.u32 	%r310, %r10;
$L__BB1_6:
	.pragma "nounroll";
	mul.wide.s32 	%rd9, %r310, 4;
	add.s64 	%rd10, %rd1, %rd9;
	ld.global.u32 	%r105, [%rd10];
	shr.u32 	%r106, %r105, %r93;
	shl.b32 	%r107, %r106, 2;
	cvt.u64.u32 	%rd11, %r107;
	and.b64  	%rd12, %rd11, 60;
	add.s64 	%rd13, %rd2, %rd12;
	ld.local.u32 	%r108, [%rd13];
	add.s32 	%r109, %r108, 1;
	st.local.u32 	[%rd13], %r109;
	add.s32 	%r310, %r310, 1;
	add.s32 	%r308, %r308, 1;
	setp.ne.s32 	%p6, %r308, 0;
	@%p6 bra 	$L__BB1_6;
$L__BB1_7:
	sub.s32 	%r110, %r10, %r11;
	setp.gt.u32 	%p7, %r110, -4;
	@%p7 bra 	$L__BB1_10;
	sub.s32 	%r311, %r310, %r11;
	add.s64 	%rd3, %rd1, 8;
$L__BB1_9:
	mul.wide.s32 	%rd14, %r310, 4;
	add.s64 	%rd15, %rd3, %rd14;
	ld.global.u32 	%r111, [%rd15+-8];
	shr.u32 	%r112, %r111, %r93;
	shl.b32 	%r113, %r112, 2;
	cvt.u64.u32 	%rd16, %r113;
	and.b64  	%rd17, %rd16, 60;
	add.s64 	%rd18, %rd2, %rd17;
	ld.local.u32 	%r114, [%rd18];
	add.s32 	%r115, %r114, 1;
	st.local.u32 	[%rd18], %r115;
	ld.global.u32 	%r116, [%rd15+-4];
	shr.u32 	%r117, %r116, %r93;
	shl.b32 	%r118, %r117, 2;
	cvt.u64.u32 	%rd19, %r118;
	and.b64  	%rd20, %rd19, 60;
	add.s64 	%rd21, %rd2, %rd20;
	ld.local.u32 	%r119, [%rd21];
	add.s32 	%r120, %r119, 1;
	st.local.u32 	[%rd21], %r120;
	ld.global.u32 	%r121, [%rd15];
	shr.u32 	%r122, %r121, %r93;
	shl.b32 	%r123, %r122, 2;
	cvt.u64.u32 	%rd22, %r123;
	and.b64  	%rd23, %rd22, 60;
	add.s64 	%rd24, %rd2, %rd23;
	ld.local.u32 	%r124, [%rd24];
	add.s32 	%r125, %r124, 1;
	st.local.u32 	[%rd24], %r125;
	ld.global.u32 	%r126, [%rd15+4];
	shr.u32 	%r127, %r126, %r93;
	shl.b32 	%r128, %r127, 2;
	cvt.u64.u32 	%rd25, %r128;
	and.b64  	%rd26, %rd25, 60;
	add.s64 	%rd27, %rd2, %rd26;
	ld.local.u32 	%r129, [%rd27];
	add.s32 	%r130, %r129, 1;
	st.local.u32 	[%rd27], %r130;
	add.s32 	%r310, %r310, 4;
	add.s32 	%r311, %r311, 4;
	setp.ne.s32 	%p8, %r311, 0;
	@%p8 bra 	$L__BB1_9;
$L__BB1_10:
	ld.local.v4.u32 	{%r131, %r132, %r133, %r134}, [%rd2];
	atom.shared.add.u32 	%r135, [_ZZ9RadixSortPiS_iiE9pre_count], %r131;
	shl.b32 	%r136, %r1, 6;
	mov.u32 	%r137, thread_offset;
	add.s32 	%r24, %r137, %r136;
	atom.shared.add.u32 	%r138, [_ZZ9RadixSortPiS_iiE9pre_count+4], %r132;
	atom.shared.add.u32 	%r139, [_ZZ9RadixSortPiS_iiE9pre_count+8], %r133;
	atom.shared.add.u32 	%r140, [_ZZ9RadixSortPiS_iiE9pre_count+12], %r134;
	st.shared.v4.u32 	[%r24], {%r131, %r132, %r133, %r134};
	ld.local.v4.u32 	{%r141, %r142, %r143, %r144}, [%rd2+16];
	atom.shared.add.u32 	%r145, [_ZZ9RadixSortPiS_iiE9pre_count+16], %r141;
	atom.shared.add.u32 	%r146, [_ZZ9RadixSortPiS_iiE9pre_count+20], %r142;
	atom.shared.add.u32 	%r147, [_ZZ9RadixSortPiS_iiE9pre_count+24], %r143;
	atom.shared.add.u32 	%r148, [_ZZ9RadixSortPiS_iiE9pre_count+28], %r144;
	st.shared.v4.u32 	[%r24+16], {%r141, %r142, %r143, %r144};
	ld.local.v4.u32 	{%r149, %r150, %r151, %r152}, [%rd2+32];
	atom.shared.add.u32 	%r153, [_ZZ9RadixSortPiS_iiE9pre_count+32], %r149;
	atom.shared.add.u32 	%r154, [_ZZ9RadixSortPiS_iiE9pre_count+36], %r150;
	atom.shared.add.u32 	%r155, [_ZZ9RadixSortPiS_iiE9pre_count+40], %r151;
	atom.shared.add.u32 	%r156, [_ZZ9RadixSortPiS_iiE9pre_count+44], %r152;
	st.shared.v4.u32 	[%r24+32], {%r149, %r150, %r151, %r152};
	ld.local.v4.u32 	{%r157, %r158, %r159, %r160}, [%rd2+48];
	atom.shared.add.u32 	%r161, [_ZZ9RadixSortPiS_iiE9pre_count+48], %r157;
	atom.shared.add.u32 	%r162, [_ZZ9RadixSortPiS_iiE9pre_count+52], %r158;
	atom.shared.add.u32 	%r163, [_ZZ9RadixSortPiS_iiE9pre_count+56], %r159;
	atom.shared.add.u32 	%r164, [_ZZ9RadixSortPiS_iiE9pre_count+60], %r160;
	st.shared.v4.u32 	[%r24+48], {%r157, %r158, %r159, %r160};
	bar.sync 	0;
	setp.ne.s32 	%p9, %r1, 0;
	@%p9 bra 	$L__BB1_17;
	ld.shared.u32 	%r166, [_ZZ9RadixSortPiS_iiE9pre_count];
	mov.b32 	%r331, 0;
	st.shared.u32 	[_ZZ9RadixSortPiS_iiE9pre_count], %r331;
	ld.shared.u32 	%r167, [_ZZ9RadixSortPiS_iiE9pre_count+4];
	st.shared.u32 	[_ZZ9RadixSortPiS_iiE9pre_count+4], %r166;
	add.s32 	%r168, %r167, %r166;
	ld.shared.u32 	%r169, [_ZZ9RadixSortPiS_iiE9pre_count+8];
	st.shared.u32 	[_ZZ9RadixSortPiS_iiE9pre_count+8], %r168;
	add.s32 	%r170, %r169, %r168;
	ld.shared.u32 	%r171, [_ZZ9RadixSortPiS_iiE9pre_count+12];
	st.shared.u32 	[_ZZ9RadixSortPiS_iiE9pre_count+12], %r170;
	add.s32 	%r172, %r171, %r170;
	ld.shared.u32 	%r173, [_ZZ9RadixSortPiS_iiE9pre_count+16];
	st.shared.u32 	[_ZZ9RadixSortPiS_iiE9pre_count+16], %r172;
	add.s32 	%r174, %r173, %r172;
	ld.shared.u32 	%r175, [_ZZ9RadixSortPiS_iiE9pre_count+20];
	st.shared.u32 	[_ZZ9RadixSortPiS_iiE9pre_count+20], %r174;
	add.s32 	%r176, %r175, %r174;
	ld.shared.u32 	%r177, [_ZZ9RadixSortPiS_iiE9pre_count+24];
	st.shared.u32 	[_ZZ9RadixSortPiS_iiE9pre_count+24], %r176;
	add.s32 	%r178, %r177, %r176;
	ld.shared.u32 	%r179, [_ZZ9RadixSortPiS_iiE9pre_count+28];
	st.shared.u32 	[_ZZ9RadixSortPiS_iiE9pre_count+28], %r178;
	add.s32 	%r180, %r179, %r178;
	ld.shared.u32 	%r181, [_ZZ9RadixSortPiS_iiE9pre_count+32];
	st.shared.u32 	[_ZZ9RadixSortPiS_iiE9pre_count+32], %r180;
	add.s32 	%r182, %r181, %r180;
	ld.shared.u32 	%r183, [_ZZ9RadixSortPiS_iiE9pre_count+36];
	st.shared.u32 	[_ZZ9RadixSortPiS_iiE9pre_count+36], %r182;
	add.s32 	%r184, %r183, %r182;
	ld.shared.u32 	%r185, [_ZZ9RadixSortPiS_iiE9pre_count+40];
	st.shared.u32 	[_ZZ9RadixSortPiS_iiE9pre_count+40], %r184;
	add.s32 	%r186, %r185, %r184;
	ld.shared.u32 	%r187, [_ZZ9RadixSortPiS_iiE9pre_count+44];
	st.shared.u32 	[_ZZ9RadixSortPiS_iiE9pre_count+44], %r186;
	add.s32 	%r188, %r187, %r186;
	ld.shared.u32 	%r189, [_ZZ9RadixSortPiS_iiE9pre_count+48];
	st.shared.u32 	[_ZZ9RadixSortPiS_iiE9pre_count+48], %r188;
	add.s32 	%r190, %r189, %r188;
	ld.shared.u32 	%r191, [_ZZ9RadixSortPiS_iiE9pre_count+52];
	st.shared.u32 	[_ZZ9RadixSortPiS_iiE9pre_count+52], %r190;
	add.s32 	%r192, %r191, %r190;
	ld.shared.u32 	%r193, [_ZZ9RadixSortPiS_iiE9pre_count+56];
	st.shared.u32 	[_ZZ9RadixSortPiS_iiE9pre_count+56], %r192;
	add.s32 	%r194, %r193, %r192;
	st.shared.u32 	[_ZZ9RadixSortPiS_iiE9pre_count+60], %r194;
	st.local.v4.u32 	[%rd2+48], {%r331, %r331, %r331, %r331};
	setp.eq.s32 	%p10, %r9, 1;
	mov.u32 	%r332, %r331;
	mov.u32 	%r333, %r331;
	mov.u32 	%r334, %r331;
	mov.u32 	%r335, %r331;
	mov.u32 	%r336, %r331;
	mov.u32 	%r337, %r331;
	mov.u32 	%r338, %r331;
	mov.u32 	%r339, %r331;
	mov.u32 	%r340, %r331;
	mov.u32 	%r341, %r331;
	mov.u32 	%r342, %r331;
	mov.u32 	%r343, %r331;
	mov.u32 	%r344, %r331;
	mov.u32 	%r345, %r331;
	mov.u32 	%r346, %r331;
	mov.u32 	%r347, %r331;
	@%p10 bra 	$L__BB1_15;
	add.s32 	%r313, %r137, 64;
	and.b32  	%r198, %r9, -2;
	neg.s32 	%r314, %r198;
	mov.b32 	%r331, 0;
$L__BB1_13:
	ld.shared.v4.u32 	{%r199, %r200, %r201, %r202}, [%r313+-64];
	add.s32 	%r203, %r346, %r199;
	add.s32 	%r204, %r345, %r200;
	add.s32 	%r205, %r344, %r201;
	st.shared.v4.u32 	[%r313+-64], {%r346, %r345, %r344, %r343};
	add.s32 	%r206, %r343, %r202;
	ld.shared.v4.u32 	{%r207, %r208, %r209, %r210}, [%r313+-48];
	add.s32 	%r211, %r342, %r207;
	add.s32 	%r212, %r341, %r208;
	add.s32 	%r213, %r340, %r209;
	st.shared.v4.u32 	[%r313+-48], {%r342, %r341, %r340, %r339};
	add.s32 	%r214, %r339, %r210;
	ld.shared.v4.u32 	{%r215, %r216, %r217, %r218}, [%r313+-32];
	add.s32 	%r219, %r338, %r215;
	add.s32 	%r220, %r337, %r216;
	add.s32 	%r221, %r336, %r217;
	st.shared.v4.u32 	[%r313+-32], {%r338, %r337, %r336, %r335};
	add.s32 	%r222, %r335, %r218;
	ld.shared.v4.u32 	{%r223, %r224, %r225, %r226}, [%r313+-16];
	add.s32 	%r227, %r334, %r223;
	add.s32 	%r228, %r333, %r224;
	add.s32 	%r229, %r332, %r225;
	st.shared.v4.u32 	[%r313+-16], {%r334, %r333, %r332, %r331};
	add.s32 	%r230, %r331, %r226;
	ld.shared.v4.u32 	{%r231, %r232, %r233, %r234}, [%r313];
	add.s32 	%r346, %r203, %r231;
	add.s32 	%r345, %r204, %r232;
	add.s32 	%r344, %r205, %r233;
	st.shared.v4.u32 	[%r313], {%r203, %r204, %r205, %r206};
	add.s32 	%r343, %r206, %r234;
	ld.shared.v4.u32 	{%r235, %r236, %r237, %r238}, [%r313+16];
	add.s32 	%r342, %r211, %r235;
	add.s32 	%r341, %r212, %r236;
	add.s32 	%r340, %r213, %r237;
	st.shared.v4.u32 	[%r313+16], {%r211, %r212, %r213, %r214};
	add.s32 	%r339, %r214, %r238;
	ld.shared.v4.u32 	{%r239, %r240, %r241, %r242}, [%r313+32];
	add.s32 	%r338, %r219, %r239;
	add.s32 	%r337, %r220, %r240;
	add.s32 	%r336, %r221, %r241;
	st.shared.v4.u32 	[%r313+32], {%r219, %r220, %r221, %r222};
	add.s32 	%r335, %r222, %r242;
	ld.shared.v4.u32 	{%r243, %r244, %r245, %r246}, [%r313+48];
	add.s32 	%r334, %r227, %r243;
	add.s32 	%r333, %r228, %r244;
	add.s32 	%r332, %r229, %r245;
	st.shared.v4.u32 	[%r313+48], {%r227, %r228, %r229, %r230};
	add.s32 	%r331, %r230, %r246;
	add.s32 	%r314, %r314, 2;
	add.s32 	%r313, %r313, 128;
	setp.ne.s32 	%p11, %r314, 0;
	@%p11 bra 	$L__BB1_13;
	shl.b32 	%r247, %r9, 4;
	and.b32  	%r347, %r247, 32736;
$L__BB1_15:
	and.b32  	%r248, %r9, 1;
	setp.eq.b32 	%p12, %r248, 1;
	not.pred 	%p13, %p12;
	@%p13 bra 	$L__BB1_17;
	shl.b32 	%r249, %r347, 2;
	add.s32 	%r251, %r137, %r249;
	st.shared.v4.u32 	[%r251], {%r346, %r345, %r344, %r343};
	st.shared.v4.u32 	[%r251+16], {%r342, %r341, %r340, %r339};
	st.shared.v4.u32 	[%r251+32], {%r338, %r337, %r336, %r335};
	st.shared.v4.u32 	[%r251+48], {%r334, %r333, %r332, %r331};
$L__BB1_17:
	setp.ge.s32 	%p14, %r10, %r11;
	bar.sync 	0;
	@%p14 bra 	$L__BB1_24;
	ld.param.u64 	%rd42, [_Z9RadixSortPiS_ii_param_1];
	cvta.to.global.u64 	%rd4, %rd42;
	sub.s32 	%r252, %r11, %r10;
	and.b32  	%r80, %r252, 3;
	setp.eq.s32 	%p15, %r80, 0;
	mov.u32 	%r350, %r10;
	@%p15 bra 	$L__BB1_21;
	neg.s32 	%r348, %r80;
	mov.u32 	%r257, _ZZ9RadixSortPiS_iiE9pre_count;
	mov.u32 	%r350, %r10;
$L__BB1_20:
	.pragma "nounroll";
	mul.wide.s32 	%rd28, %r350, 4;
	add.s64 	%rd29, %rd1, %rd28;
	ld.global.u32 	%r253, [%rd29];
	shr.u32 	%r254, %r253, %r93;
	shl.b32 	%r255, %r254, 2;
	and.b32  	%r256, %r255, 60;
	add.s32 	%r258, %r257, %r256;
	ld.shared.u32 	%r259, [%r258];
	add.s32 	%r260, %r24, %r256;
	ld.shared.u32 	%r261, [%r260];
	add.s32 	%r262, %r261, %r259;
	mul.wide.u32 	%rd30, %r262, 4;
	add.s64 	%rd31, %rd4, %rd30;
	st.global.u32 	[%rd31], %r253;
	add.s32 	%r263, %r261, 1;
	st.shared.u32 	[%r260], %r263;
	add.s32 	%r350, %r350, 1;
	add.s32 	%r348, %r348, 1;
	setp.ne.s32 	%p16, %r348, 0;
	@%p16 bra 	$L__BB1_20;
$L__BB1_21:
	sub.s32 	%r264, %r10, %r11;
	setp.gt.u32 	%p17, %r264, -4;
	@%p17 bra 	$L__BB1_24;
	sub.s32 	%r351, %r350, %r11;
	add.s64 	%rd5, %rd1, 8;
	mov.u32 	%r269, _ZZ9RadixSortPiS_iiE9pre_count;
$L__BB1_23:
	mul.wide.s32 	%rd32, %r350, 4;
	add.s64 	%rd33, %rd5, %rd32;
	ld.global.u32 	%r265, [%rd33+-8];
	shr.u32 	%r266, %r265, %r93;
	shl.b32 	%r267, %r266, 2;
	and.b32  	%r268, %r267, 60;
	add.s32 	%r270, %r269, %r268;
	ld.shared.u32 	%r271, [%r270];
	add.s32 	%r272, %r24, %r268;
	ld.shared.u32 	%r273, [%r272];
	add.s32 	%r274, %r273, %r271;
	mul.wide.u32 	%rd34, %r274, 4;
	add.s64 	%rd35, %rd4, %rd34;
	st.global.u32 	[%rd35], %r265;
	add.s32 	%r275, %r273, 1;
	st.shared.u32 	[%r272], %r275;
	ld.global.u32 	%r276, [%rd33+-4];
	shr.u32 	%r277, %r276, %r93;
	shl.b32 	%r278, %r277, 2;
	and.b32  	%r279, %r278, 60;
	add.s32 	%r280, %r269, %r279;
	ld.shared.u32 	%r281, [%r280];
	add.s32 	%r282, %r24, %r279;
	ld.shared.u32 	%r283, [%r282];
	add.s32 	%r284, %r283, %r281;
	mul.wide.u32 	%rd36, %r284, 4;
	add.s64 	%rd37, %rd4, %rd36;
	st.global.u32 	[%rd37], %r276;
	add.s32 	%r285, %r283, 1;
	st.shared.u32 	[%r282], %r285;
	ld.global.u32 	%r286, [%rd33];
	shr.u32 	%r287, %r286, %r93;
	shl.b32 	%r288, %r287, 2;
	and.b32  	%r289, %r288, 60;
	add.s32 	%r290, %r269, %r289;
	ld.shared.u32 	%r291, [%r290];
	add.s32 	%r292, %r24, %r289;
	ld.shared.u32 	%r293, [%r292];
	add.s32 	%r294, %r293, %r291;
	mul.wide.u32 	%rd38, %r294, 4;
	add.s64 	%rd39, %rd4, %rd38;
	st.global.u32 	[%rd39], %r286;
	add.s32 	%r295, %r293, 1;
	st.shared.u32 	[%r292], %r295;
	ld.global.u32 	%r296, [%rd33+4];
	shr.u32 	%r297, %r296, %r93;
	shl.b32 	%r298, %r297, 2;
	and.b32  	%r299, %r298, 60;
	add.s32 	%r300, %r269, %r299;
	ld.shared.u32 	%r301, [%r300];
	add.s32 	%r302, %r24, %r299;
	ld.shared.u32 	%r303, [%r302];
	add.s32 	%r304, %r303, %r301;
	mul.wide.u32 	%rd40, %r304, 4;
	add.s64 	%rd41, %rd4, %rd40;
	st.global.u32 	[%rd41], %r296;
	add.s32 	%r305, %r303, 1;
	st.shared.u32 	[%r302], %r305;
	add.s32 	%r350, %r350, 4;
	add.s32 	%r351, %r351, 4;
	setp.ne.s32 	%p18, %r351, 0;
	@%p18 bra 	$L__BB1_23;
$L__BB1_24:
	ret;

}


// ===== COMPILED SASS (sm_100) =====

	.target	sm_100

	.elftype	@"ET_EXEC"


//--------------------- .note.nv.tkinfo           --------------------------
	.section	.note.nv.tkinfo,"",@"SHT_NOTE"
	.sectionflags	@"SHF_NOTE_NV_TKINFO"
	.tkinfo
        /*0018*/ 	.word	0x00000002
        /*0030*/ 	.string	""
        /*0030*/ 	.string	"ptxas"
        /*0030*/ 	.string	"Cuda compilation tools, release 13.0, V13.0.88"
        /*0030*/ 	.string	"Build cuda_13.0.r13.0/compiler.36424714_0"
        /*0030*/ 	.string	"-arch sm_100 -m 64 "



//--------------------- .note.nv.cuinfo           --------------------------
	.section	.note.nv.cuinfo,"",@"SHT_NOTE"
	.sectionflags	@"SHF_NOTE_NV_CUINFO"
        /*0018*/ 	.short	0x0002
        /*001a*/ 	.short	0x0064
        /*001c*/ 	.short	0x0082
	.zero		2


//--------------------- .nv.info                  --------------------------
	.section	.nv.info,"",@"SHT_CUDA_INFO"
	.align	4


	//----- nvinfo : EIATTR_REGCOUNT
	.align		4
        /*0000*/ 	.byte	0x04, 0x2f
        /*0002*/ 	.short	(.L_1 - .L_0)
	.align		4
.L_0:
        /*0004*/ 	.word	index@(_Z9matrixMulPfS_S_i)
        /*0008*/ 	.word	0x00000028


	//----- nvinfo : EIATTR_FRAME_SIZE
	.align		4
.L_1:
        /*000c*/ 	.byte	0x04, 0x11
        /*000e*/ 	.short	(.L_3 - .L_2)
	.align		4
.L_2:
        /*0010*/ 	.word	index@(_Z9matrixMulPfS_S_i)
        /*0014*/ 	.word	0x00000000


	//----- nvinfo : EIATTR_REGCOUNT
	.align		4
.L_3:
        /*0018*/ 	.byte	0x04, 0x2f
        /*001a*/ 	.short	(.L_5 - .L_4)
	.align		4
.L_4:
        /*001c*/ 	.word	index@(_Z9RadixSortPiS_ii)
        /*0020*/ 	.word	0x00000026


	//----- nvinfo : EIATTR_FRAME_SIZE
	.align		4
.L_5:
        /*0024*/ 	.byte	0x04, 0x11
        /*0026*/ 	.short	(.L_7 - .L_6)
	.align		4
.L_6:
        /*0028*/ 	.word	index@(_Z9RadixSortPiS_ii)
        /*002c*/ 	.word	0x00000040


	//----- nvinfo : EIATTR_MIN_STACK_SIZE
	.align		4
.L_7:
        /*0030*/ 	.byte	0x04, 0x12
        /*0032*/ 	.short	(.L_9 - .L_8)
	.align		4
.L_8:
        /*0034*/ 	.word	index@(_Z9RadixSortPiS_ii)
        /*0038*/ 	.word	0x00000040


	//----- nvinfo : EIATTR_MIN_STACK_SIZE
	.align		4
.L_9:
        /*003c*/ 	.byte	0x04, 0x12
        /*003e*/ 	.short	(.L_11 - .L_10)
	.align		4
.L_10:
        /*0040*/ 	.word	index@(_Z9matrixMulPfS_S_i)
        /*0044*/ 	.word	0x00000000
.L_11:


//--------------------- .nv.compat                --------------------------
	.section	.nv.compat,"",@"SHT_CUDA_COMPAT_INFO"
	.align	4
        /*0000*/ 	.byte	0x02, 0x09, 0x00, 0x00, 0x02, 0x02, 0x01, 0x00, 0x02, 0x05, 0x05, 0x00, 0x03, 0x07, 0x01, 0x01
        /*0010*/ 	.byte	0x02, 0x03, 0x00, 0x00, 0x02, 0x06, 0x01, 0x00, 0x04, 0x0b, 0x08, 0x00, 0x09, 0x00, 0x00, 0x00
        /*0020*/ 	.byte	0x00, 0x00, 0x00, 0x00


//--------------------- .nv.info._Z9RadixSortPiS_ii --------------------------
	.section	.nv.info._Z9RadixSortPiS_ii,"",@"SHT_CUDA_INFO"
	.sectionflags	@""
	.align	4


	//----- nvinfo : EIATTR_CUDA_API_VERSION
	.align		4
        /*0000*/ 	.byte	0x04, 0x37
        /*0002*/ 	.short	(.L_13 - .L_12)
.L_12:
        /*0004*/ 	.word	0x00000082


	//----- nvinfo : EIATTR_KPARAM_INFO
	.align		4
.L_13:
        /*0008*/ 	.byte	0x04, 0x17
        /*000a*/ 	.short	(.L_15 - .L_14)
.L_14:
        /*000c*/ 	.word	0x00000000
        /*0010*/ 	.short	0x0003
        /*0012*/ 	.short	0x0014
        /*0014*/ 	.byte	0x00, 0xf0, 0x11, 0x00


	//----- nvinfo : EIATTR_KPARAM_INFO
	.align		4
.L_15:
        /*0018*/ 	.byte	0x04, 0x17
        /*001a*/ 	.short	(.L_17 - .L_16)
.L_16:
        /*001c*/ 	.word	0x00000000
        /*0020*/ 	.short	0x0002
        /*0022*/ 	.short	0x0010
        /*0024*/ 	.byte	0x00, 0xf0, 0x11, 0x00


	//----- nvinfo : EIATTR_KPARAM_INFO
	.align		4
.L_17:
        /*0028*/ 	.byte	0x04, 0x17
        /*002a*/ 	.short	(.L_19 - .L_18)
.L_18:
        /*002c*/ 	.word	0x00000000
        /*0030*/ 	.short	0x0001
        /*0032*/ 	.short	0x0008
        /*0034*/ 	.byte	0x00, 0xf5, 0x21, 0x00


	//----- nvinfo : EIATTR_KPARAM_INFO
	.align		4
.L_19:
        /*0038*/ 	.byte	0x04, 0x17
        /*003a*/ 	.short	(.L_21 - .L_20)
.L_20:
        /*003c*/ 	.word	0x00000000
        /*0040*/ 	.short	0x0000
        /*0042*/ 	.short	0x0000
        /*0044*/ 	.byte	0x00, 0xf5, 0x21, 0x00


	//----- nvinfo : EIATTR_SPARSE_MMA_MASK
	.align		4
.L_21:
        /*0048*/ 	.byte	0x03, 0x50
        /*004a*/ 	.short	0x0000


	//----- nvinfo : EIATTR_MAXREG_COUNT
	.align		4
        /*004c*/ 	.byte	0x03, 0x1b
        /*004e*/ 	.short	0x00ff


	//----- nvinfo : EIATTR_NUM_BARRIERS
	.align		4
        /*0050*/ 	.byte	0x02, 0x4c
        /*0052*/ 	.byte	0x01
	.zero		1


	//----- nvinfo : EIATTR_MERCURY_ISA_VERSION
	.align		4
        /*0054*/ 	.byte	0x03, 0x5f
        /*0056*/ 	.short	0x0101


	//----- nvinfo : EIATTR_INT_WARP_WIDE_INSTR_OFFSETS
	.align		4
        /*0058*/ 	.byte	0x04, 0x31
        /*005a*/ 	.short	(.L_23 - .L_22)


	//   ....[0]....
.L_22:
        /*005c*/ 	.word	0x00001690


	//   ....[1]....
        /*0060*/ 	.word	0x00001730


	//   ....[2]....
        /*0064*/ 	.word	0x00001740


	//   ....[3]....
        /*0068*/ 	.word	0x00001750


	//   ....[4]....
        /*006c*/ 	.word	0x00001760


	//   ....[5]....
        /*0070*/ 	.word	0x00001790


	//   ....[6]....
        /*0074*/ 	.word	0x000017c0


	//   ....[7]....
        /*0078*/ 	.word	0x000017f0


	//   ....[8]....
        /*007c*/ 	.word	0x00001820


	//   ....[9]....
        /*0080*/ 	.word	0x00001860


	//   ....[10]....
        /*0084*/ 	.word	0x00001890


	//   ....[11]....
        /*0088*/ 	.word	0x000018c0


	//   ....[12]....
        /*008c*/ 	.word	0x000018f0


	//   ....[13]....
        /*0090*/ 	.word	0x00001930


	//   ....[14]....
        /*0094*/ 	.word	0x00001960


	//   ....[15]....
        /*0098*/ 	.word	0x00001990


	//   ....[16]....
        /*009c*/ 	.word	0x000019c0


	//----- nvinfo : EIATTR_VRC_CTA_INIT_COUNT
	.align		4
.L_23:
        /*00a0*/ 	.byte	0x02, 0x4a
	.zero		1
	.zero		1


	//----- nvinfo : EIATTR_EXIT_INSTR_OFFSETS
	.align		4
        /*00a4*/ 	.byte	0x04, 0x1c
        /*00a6*/ 	.short	(.L_25 - .L_24)


	//   ....[0]....
.L_24:
        /*00a8*/ 	.word	0x00002260


	//   ....[1]....
        /*00ac*/ 	.word	0x00002430


	//   ....[2]....
        /*00b0*/ 	.word	0x00002810


	//----- nvinfo : EIATTR_CRS_STACK_SIZE
	.align		4
.L_25:
        /*00b4*/ 	.byte	0x04, 0x1e
        /*00b6*/ 	.short	(.L_27 - .L_26)
.L_26:
        /*00b8*/ 	.word	0x00000000


	//----- nvinfo : EIATTR_CBANK_PARAM_SIZE
	.align		4
.L_27:
        /*00bc*/ 	.byte	0x03, 0x19
        /*00be*/ 	.short	0x0018


	//----- nvinfo : EIATTR_PARAM_CBANK
	.align		4
        /*00c0*/ 	.byte	0x04, 0x0a
        /*00c2*/ 	.short	(.L_29 - .L_28)
	.align		4
.L_28:
        /*00c4*/ 	.word	index@(.nv.constant0._Z9RadixSortPiS_ii)
        /*00c8*/ 	.short	0x0380
        /*00ca*/ 	.short	0x0018


	//----- nvinfo : EIATTR_SW_WAR
	.align		4
.L_29:
        /*00cc*/ 	.byte	0x04, 0x36
        /*00ce*/ 	.short	(.L_31 - .L_30)
.L_30:
        /*00d0*/ 	.word	0x00000008
.L_31:


//--------------------- .nv.info._Z9matrixMulPfS_S_i --------------------------
	.section	.nv.info._Z9matrixMulPfS_S_i,"",@"SHT_CUDA_INFO"
	.sectionflags	@""
	.align	4


	//----- nvinfo : EIATTR_CUDA_API_VERSION
	.align		4
        /*0000*/ 	.byte	0x04, 0x37
        /*0002*/ 	.short	(.L_33 - .L_32)
.L_32:
        /*0004*/ 	.word	0x00000082


	//----- nvinfo : EIATTR_KPARAM_INFO
	.align		4
.L_33:
        /*0008*/ 	.byte	0x04, 0x17
        /*000a*/ 	.short	(.L_35 - .L_34)
.L_34:
        /*000c*/ 	.word	0x00000000
        /*0010*/ 	.short	0x0003
        /*0012*/ 	.short	0x0018
        /*0014*/ 	.byte	0x00, 0xf0, 0x11, 0x00


	//----- nvinfo : EIATTR_KPARAM_INFO
	.align		4
.L_35:
        /*0018*/ 	.byte	0x04, 0x17
        /*001a*/ 	.short	(.L_37 - .L_36)
.L_36:
        /*001c*/ 	.word	0x00000000
        /*0020*/ 	.short	0x0002
        /*0022*/ 	.short	0x0010
        /*0024*/ 	.byte	0x00, 0xf5, 0x21, 0x00


	//----- nvinfo : EIATTR_KPARAM_INFO
	.align		4
.L_37:
        /*0028*/ 	.byte	0x04, 0x17
        /*002a*/ 	.short	(.L_39 - .L_38)
.L_38:
        /*002c*/ 	.word	0x00000000
        /*0030*/ 	.short	0x0001
        /*0032*/ 	.short	0x0008
        /*0034*/ 	.byte	0x00, 0xf5, 0x21, 0x00


	//----- nvinfo : EIATTR_KPARAM_INFO
	.align		4
.L_39:
        /*0038*/ 	.byte	0x04, 0x17
        /*003a*/ 	.short	(.L_41 - .L_40)
.L_40:
        /*003c*/ 	.word	0x00000000
        /*0040*/ 	.short	0x0000
        /*0042*/ 	.short	0x0000
        /*0044*/ 	.byte	0x00, 0xf5, 0x21, 0x00


	//----- nvinfo : EIATTR_SPARSE_MMA_MASK
	.align		4
.L_41:
        /*0048*/ 	.byte	0x03, 0x50
        /*004a*/ 	.short	0x0000


	//----- nvinfo : EIATTR_MAXREG_COUNT
	.align		4
        /*004c*/ 	.byte	0x03, 0x1b
        /*004e*/ 	.short	0x00ff


	//----- nvinfo : EIATTR_NUM_BARRIERS
	.align		4
        /*0050*/ 	.byte	0x02, 0x4c
        /*0052*/ 	.byte	0x01
	.zero		1


	//----- nvinfo : EIATTR_MERCURY_ISA_VERSION
	.align		4
        /*0054*/ 	.byte	0x03, 0x5f
        /*0056*/ 	.short	0x0101


	//----- nvinfo : EIATTR_VRC_CTA_INIT_COUNT
	.align		4
        /*0058*/ 	.byte	0x02, 0x4a
	.zero		1
	.zero		1


	//----- nvinfo : EIATTR_EXIT_INSTR_OFFSETS
	.align		4
        /*005c*/ 	.byte	0x04, 0x1c
        /*005e*/ 	.short	(.L_43 - .L_42)


	//   ....[0]....
.L_42:
        /*0060*/ 	.word	0x00001ae0


	//   ....[1]....
        /*0064*/ 	.word	0x00001b00


	//----- nvinfo : EIATTR_CBANK_PARAM_SIZE
	.align		4
.L_43:
        /*0068*/ 	.byte	0x03, 0x19
        /*006a*/ 	.short	0x001c


	//----- nvinfo : EIATTR_PARAM_CBANK
	.align		4
        /*006c*/ 	.byte	0x04, 0x0a
        /*006e*/ 	.short	(.L_45 - .L_44)
	.align		4
.L_44:
        /*0070*/ 	.word	index@(.nv.constant0._Z9matrixMulPfS_S_i)
        /*0074*/ 	.short	0x0380
        /*0076*/ 	.short	0x001c


	//----- nvinfo : EIATTR_SW_WAR
	.align		4
.L_45:
        /*0078*/ 	.byte	0x04, 0x36
        /*007a*/ 	.short	(.L_47 - .L_46)
.L_46:
        /*007c*/ 	.word	0x00000008
.L_47:


//--------------------- .nv.callgraph             --------------------------
	.section	.nv.callgraph,"",@"SHT_CUDA_CALLGRAPH"
	.align	4
	.sectionentsize	8
	.align		4
        /*0000*/ 	.word	0x00000000
	.align		4
        /*0004*/ 	.word	0xffffffff
	.align		4
        /*0008*/ 	.word	0x00000000
	.align		4
        /*000c*/ 	.word	0xfffffffe
	.align		4
        /*0010*/ 	.word	0x00000000
	.align		4
        /*0014*/ 	.word	0xfffffffd
	.align		4
        /*0018*/ 	.word	0x00000000
	.align		4
        /*001c*/ 	.word	0xfffffffc


//--------------------- .text._Z9RadixSortPiS_ii  --------------------------
	.section	.text._Z9RadixSortPiS_ii,"ax",@progbits
	.align	128
        .global         _Z9RadixSortPiS_ii
        .type           _Z9RadixSortPiS_ii,@function
        .size           _Z9RadixSortPiS_ii,(.L_x_28 - _Z9RadixSortPiS_ii)
        .other          _Z9RadixSortPiS_ii,@"STO_CUDA_ENTRY STV_DEFAULT"
_Z9RadixSortPiS_ii:
.text._Z9RadixSortPiS_ii:
[----:B------:R-:W0:Y:S01]  /*0000*/  LDC R1, c[0x0][0x37c] ;  /* 0x0000df00ff017b82 */ /* 0x000e220000000800 */
[----:B------:R-:W1:Y:S01]  /*0010*/  S2R R21, SR_TID.X ;  /* 0x0000000000157919 */ /* 0x000e620000002100 */
[----:B------:R-:W-:Y:S01]  /*0020*/  BSSY.RECONVERGENT B0, `(.L_x_0) ;  /* 0x000000f000007945 */ /* 0x000fe20003800200 */
[----:B0-----:R-:W-:Y:S01]  /*0030*/  VIADD R1, R1, 0xffffffc0 ;  /* 0xffffffc001017836 */ /* 0x001fe20000000000 */
[----:B-1----:R-:W-:-:S13]  /*0040*/  ISETP.GT.U32.AND P0, PT, R21, 0xf, PT ;  /* 0x0000000f1500780c */ /* 0x002fda0003f04070 */
[----:B------:R-:W-:Y:S05]  /*0050*/  @P0 BRA `(.L_x_1) ;  /* 0x00000000002c0947 */ /* 0x000fea0003800000 */
[----:B------:R-:W0:Y:S01]  /*0060*/  S2UR UR5, SR_CgaCtaId ;  /* 0x00000000000579c3 */ /* 0x000e220000008800 */
[----:B------:R-:W-:Y:S01]  /*0070*/  UMOV UR4, 0x400 ;  /* 0x0000040000047882 */ /* 0x000fe20000000000 */
[----:B------:R-:W-:-:S06]  /*0080*/  IMAD.MOV.U32 R2, RZ, RZ, R21 ;  /* 0x000000ffff027224 */ /* 0x000fcc00078e0015 */
[----:B------:R-:W1:Y:S01]  /*0090*/  LDC R3, c[0x0][0x360] ;  /* 0x0000d800ff037b82 */ /* 0x000e620000000800 */
[----:B0-----:R-:W-:-:S06]  /*00a0*/  ULEA UR4, UR5, UR4, 0x18 ;  /* 0x0000000405047291 */ /* 0x001fcc000f8ec0ff */
[----:B------:R-:W-:-:S07]  /*00b0*/  LEA R0, R21, UR4, 0x2 ;  /* 0x0000000415007c11 */ /* 0x000fce000f8e10ff */
.L_x_2:
[C---:B-1----:R-:W-:Y:S01]  /*00c0*/  IMAD.IADD R2, R3.reuse, 0x1, R2 ;  /* 0x0000000103027824 */ /* 0x042fe200078e0202 */
[----:B------:R0:W-:Y:S04]  /*00d0*/  STS [R0], RZ ;  /* 0x000000ff00007388 */ /* 0x0001e80000000800 */
[----:B------:R-:W-:Y:S02]  /*00e0*/  ISETP.GE.U32.AND P0, PT, R2, 0x10, PT ;  /* 0x000000100200780c */ /* 0x000fe40003f06070 */
[----:B0-----:R-:W-:-:S11]  /*00f0*/  LEA R0, R3, R0, 0x2 ;  /* 0x0000000003007211 */ /* 0x001fd600078e10ff */
[----:B------:R-:W-:Y:S05]  /*0100*/  @!P0 BRA `(.L_x_2) ;  /* 0xfffffffc00ec8947 */ /* 0x000fea000383ffff */
.L_x_1:
[----:B------:R-:W-:Y:S05]  /*0110*/  BSYNC.RECONVERGENT B0 ;  /* 0x0000000000007941 */ /* 0x000fea0003800200 */
.L_x_0:
[----:B------:R-:W0:Y:S01]  /*0120*/  LDCU UR9, c[0x0][0x360] ;  /* 0x00006c00ff0977ac */ /* 0x000e220008000800 */
[----:B------:R-:W1:Y:S01]  /*0130*/  LDC R4, c[0x0][0x390] ;  /* 0x0000e400ff047b82 */ /* 0x000e620000000800 */
[----:B------:R2:W-:Y:S01]  /*0140*/  STL.128 [R1], RZ ;  /* 0x000000ff01007387 */ /* 0x0005e20000100c00 */
[----:B------:R-:W-:Y:S01]  /*0150*/  BSSY.RECONVERGENT B0, `(.L_x_3) ;  /* 0x000014d000007945 */ /* 0x000fe20003800200 */
[----:B------:R-:W3:Y:S02]  /*0160*/  LDCU.64 UR6, c[0x0][0x358] ;  /* 0x00006b00ff0677ac */ /* 0x000ee40008000a00 */
[----:B------:R2:W-:Y:S01]  /*0170*/  STL.128 [R1+0x10], RZ ;  /* 0x000010ff01007387 */ /* 0x0005e20000100c00 */
[----:B------:R-:W4:Y:S03]  /*0180*/  LDCU UR8, c[0x0][0x394] ;  /* 0x00007280ff0877ac */ /* 0x000f260008000800 */
[----:B------:R2:W-:Y:S01]  /*0190*/  STL.128 [R1+0x20], RZ ;  /* 0x000020ff01007387 */ /* 0x0005e20000100c00 */
[----:B------:R-:W1:Y:S03]  /*01a0*/  LDCU UR10, c[0x0][0x394] ;  /* 0x00007280ff0a77ac */ /* 0x000e660008000800 */
[----:B------:R2:W-:Y:S01]  /*01b0*/  STL.128 [R1+0x30], RZ ;  /* 0x000030ff01007387 */ /* 0x0005e20000100c00 */
[----:B0-----:R-:W0:Y:S01]  /*01c0*/  I2F.U32.RP R0, UR9 ;  /* 0x0000000900007d06 */ /* 0x001e220008209000 */
[----:B------:R-:W-:Y:S01]  /*01d0*/  BAR.SYNC.DEFER_BLOCKING 0x0 ;  /* 0x0000000000007b1d */ /* 0x000fe20000010000 */
[----:B------:R-:W-:-:S06]  /*01e0*/  ISETP.NE.U32.AND P2, PT, RZ, UR9, PT ;  /* 0x00000009ff007c0c */ /* 0x000fcc000bf45070 */
[----:B0-----:R-:W0:Y:S02]  /*01f0*/  MUFU.RCP R0, R0 ;  /* 0x0000000000007308 */ /* 0x001e240000001000 */
[----:B0-----:R-:W-:-:S06]  /*0200*/  VIADD R2, R0, 0xffffffe ;  /* 0x0ffffffe00027836 */ /* 0x001fcc0000000000 */
[----:B------:R0:W5:Y:S02]  /*0210*/  F2I.FTZ.U32.TRUNC.NTZ R3, R2 ;  /* 0x0000000200037305 */ /* 0x000164000021f000 */
[----:B0-----:R-:W-:Y:S02]  /*0220*/  IMAD.MOV.U32 R2, RZ, RZ, RZ ;  /* 0x000000ffff027224 */ /* 0x001fe400078e00ff */
[----:B-----5:R-:W-:-:S04]  /*0230*/  IMAD.MOV R5, RZ, RZ, -R3 ;  /* 0x000000ffff057224 */ /* 0x020fc800078e0a03 */
[----:B------:R-:W-:-:S04]  /*0240*/  IMAD R5, R5, UR9, RZ ;  /* 0x0000000905057c24 */ /* 0x000fc8000f8e02ff */
[----:B------:R-:W-:-:S06]  /*0250*/  IMAD.HI.U32 R3, R3, R5, R2 ;  /* 0x0000000503037227 */ /* 0x000fcc00078e0002 */
[----:B-1----:R-:W-:-:S05]  /*0260*/  IMAD.HI.U32 R3, R3, R4, RZ ;  /* 0x0000000403037227 */ /* 0x002fca00078e00ff */
[----:B------:R-:W-:-:S05]  /*0270*/  IADD3 R5, PT, PT, -R3, RZ, RZ ;  /* 0x000000ff03057210 */ /* 0x000fca0007ffe1ff */
[----:B------:R-:W-:-:S05]  /*0280*/  IMAD R0, R5, UR9, R4 ;  /* 0x0000000905007c24 */ /* 0x000fca000f8e0204 */
[----:B------:R-:W-:-:S13]  /*0290*/  ISETP.GE.U32.AND P0, PT, R0, UR9, PT ;  /* 0x0000000900007c0c */ /* 0x000fda000bf06070 */
[----:B------:R-:W-:Y:S02]  /*02a0*/  @P0 VIADD R0, R0, -UR9 ;  /* 0x8000000900000c36 */ /* 0x000fe40008000000 */
[----:B------:R-:W-:-:S03]  /*02b0*/  @P0 VIADD R3, R3, 0x1 ;  /* 0x0000000103030836 */ /* 0x000fc60000000000 */
[----:B------:R-:W-:-:S13]  /*02c0*/  ISETP.GE.U32.AND P1, PT, R0, UR9, PT ;  /* 0x0000000900007c0c */ /* 0x000fda000bf26070 */
[----:B------:R-:W-:Y:S01]  /*02d0*/  @P1 VIADD R3, R3, 0x1 ;  /* 0x0000000103031836 */ /* 0x000fe20000000000 */
[----:B------:R-:W-:-:S04]  /*02e0*/  @!P2 LOP3.LUT R3, RZ, UR9, RZ, 0x33, !PT ;  /* 0x00000009ff03ac12 */ /* 0x000fc8000f8e33ff */
[----:B------:R-:W-:-:S05]  /*02f0*/  IADD3 R5, PT, PT, -R3, RZ, RZ ;  /* 0x000000ff03057210 */ /* 0x000fca0007ffe1ff */
[----:B------:R-:W-:-:S05]  /*0300*/  IMAD R0, R5, UR9, R4 ;  /* 0x0000000905007c24 */ /* 0x000fca000f8e0204 */
[----:B------:R-:W-:Y:S01]  /*0310*/  ISETP.NE.AND P0, PT, R0, RZ, PT ;  /* 0x000000ff0000720c */ /* 0x000fe20003f05270 */
[----:B------:R-:W-:-:S12]  /*0320*/  VIADD R0, R3, 0x1 ;  /* 0x0000000103007836 */ /* 0x000fd80000000000 */
[----:B------:R-:W-:-:S04]  /*0330*/  @!P0 IMAD.MOV R0, RZ, RZ, R3 ;  /* 0x000000ffff008224 */ /* 0x000fc800078e0203 */
[----:B------:R-:W-:-:S05]  /*0340*/  IMAD R3, R21, R0, RZ ;  /* 0x0000000015037224 */ /* 0x000fca00078e02ff */
[----:B------:R-:W-:-:S04]  /*0350*/  VIADDMNMX R0, R3, R0, R4, PT ;  /* 0x0000000003007246 */ /* 0x000fc80003800104 */
[----:B------:R-:W-:-:S13]  /*0360*/  ISETP.GE.AND P1, PT, R3, R0, PT ;  /* 0x000000000300720c */ /* 0x000fda0003f26270 */
[----:B--234-:R-:W-:Y:S05]  /*0370*/  @P1 BRA `(.L_x_4) ;  /* 0x0000001000a81947 */ /* 0x01cfea0003800000 */
[--C-:B------:R-:W-:Y:S01]  /*0380*/  IMAD.IADD R2, R0, 0x1, -R3.reuse ;  /* 0x0000000100027824 */ /* 0x100fe200078e0a03 */
[----:B------:R-:W-:Y:S01]  /*0390*/  IADD3 R4, PT, PT, R3, -R0, RZ ;  /* 0x8000000003047210 */ /* 0x000fe20007ffe0ff */
[----:B------:R-:W-:Y:S01]  /*03a0*/  BSSY.RECONVERGENT B1, `(.L_x_5) ;  /* 0x0000015000017945 */ /* 0x000fe20003800200 */
[----:B------:R-:W-:Y:S02]  /*03b0*/  IMAD.MOV.U32 R7, RZ, RZ, R3 ;  /* 0x000000ffff077224 */ /* 0x000fe400078e0003 */
[----:B------:R-:W-:Y:S02]  /*03c0*/  LOP3.LUT P2, R2, R2, 0x3, RZ, 0xc0, !PT ;  /* 0x0000000302027812 */ /* 0x000fe4000784c0ff */
[----:B------:R-:W-:-:S11]  /*03d0*/  ISETP.GT.U32.AND P0, PT, R4, -0x4, PT ;  /* 0xfffffffc0400780c */ /* 0x000fd60003f04070 */
[----:B------:R-:W-:Y:S05]  /*03e0*/  @!P2 BRA `(.L_x_6) ;  /* 0x000000000040a947 */ /* 0x000fea0003800000 */
[----:B------:R-:W0:Y:S01]  /*03f0*/  LDC.64 R4, c[0x0][0x380] ;  /* 0x0000e000ff047b82 */ /* 0x000e220000000a00 */
[----:B------:R-:W-:Y:S02]  /*0400*/  IMAD.MOV R6, RZ, RZ, -R2 ;  /* 0x000000ffff067224 */ /* 0x000fe400078e0a02 */
[----:B------:R-:W-:-:S07]  /*0410*/  IMAD.MOV.U32 R7, RZ, RZ, R3 ;  /* 0x000000ffff077224 */ /* 0x000fce00078e0003 */
.L_x_7:
[----:B0-----:R-:W-:-:S06]  /*0420*/  IMAD.WIDE R8, R7, 0x4, R4 ;  /* 0x0000000407087825 */ /* 0x001fcc00078e0204 */
[----:B------:R-:W2:Y:S02]  /*0430*/  LDG.E R8, desc[UR6][R8.64] ;  /* 0x0000000608087981 */ /* 0x000ea4000c1e1900 */
[----:B-12---:R-:W-:-:S04]  /*0440*/  SHF.R.U32.HI R2, RZ, UR8, R8 ;  /* 0x00000008ff027c19 */ /* 0x006fc80008011608 */
[----:B------:R-:W-:-:S04]  /*0450*/  SHF.L.U32 R2, R2, 0x2, RZ ;  /* 0x0000000202027819 */ /* 0x000fc800000006ff */
[----:B------:R-:W-:-:S05]  /*0460*/  LOP3.LUT R2, R2, 0x3c, RZ, 0xc0, !PT ;  /* 0x0000003c02027812 */ /* 0x000fca00078ec0ff */
[----:B------:R-:W-:-:S05]  /*0470*/  IMAD.IADD R11, R1, 0x1, R2 ;  /* 0x00000001010b7824 */ /* 0x000fca00078e0202 */
[----:B------:R-:W2:Y:S01]  /*0480*/  LDL R2, [R11] ;  /* 0x000000000b027983 */ /* 0x000ea20000100800 */
[----:B------:R-:W-:Y:S01]  /*0490*/  VIADD R6, R6, 0x1 ;  /* 0x0000000106067836 */ /* 0x000fe20000000000 */
[----:B------:R-:W-:-:S04]  /*04a0*/  IADD3 R7, PT, PT, R7, 0x1, RZ ;  /* 0x0000000107077810 */ /* 0x000fc80007ffe0ff */
[----:B------:R-:W-:Y:S01]  /*04b0*/  ISETP.NE.AND P2, PT, R6, RZ, PT ;  /* 0x000000ff0600720c */ /* 0x000fe20003f45270 */
[----:B--2---:R-:W-:-:S05]  /*04c0*/  VIADD R2, R2, 0x1 ;  /* 0x0000000102027836 */ /* 0x004fca0000000000 */
[----:B------:R1:W-:Y:S07]  /*04d0*/  STL [R11], R2 ;  /* 0x000000020b007387 */ /* 0x0003ee0000100800 */
[----:B------:R-:W-:Y:S05]  /*04e0*/  @P2 BRA `(.L_x_7) ;  /* 0xfffffffc00cc2947 */ /* 0x000fea000383ffff */
.L_x_6:
[----:B------:R-:W-:Y:S05]  /*04f0*/  BSYNC.RECONVERGENT B1 ;  /* 0x0000000000017941 */ /* 0x000fea0003800200 */
.L_x_5:
[----:B------:R-:W-:Y:S05]  /*0500*/  @P0 BRA `(.L_x_4) ;  /* 0x0000001000440947 */ /* 0x000fea0003800000 */
[----:B------:R-:W0:Y:S01]  /*0510*/  LDCU.64 UR4, c[0x0][0x380] ;  /* 0x00007000ff0477ac */ /* 0x000e220008000a00 */
[----:B------:R-:W-:Y:S01]  /*0520*/  IMAD.IADD R6, R7, 0x1, -R0 ;  /* 0x0000000107067824 */ /* 0x000fe200078e0a00 */
[----:B------:R-:W-:Y:S04]  /*0530*/  BSSY.RELIABLE B1, `(.L_x_8) ;  /* 0x00000e9000017945 */ /* 0x000fe80003800100 */
[----:B------:R-:W-:Y:S01]  /*0540*/  ISETP.GE.AND P0, PT, R6, RZ, PT ;  /* 0x000000ff0600720c */ /* 0x000fe20003f06270 */
[----:B0-----:R-:W-:-:S04]  /*0550*/  UIADD3 UR4, UP0, UPT, UR4, 0x8, URZ ;  /* 0x0000000804047890 */ /* 0x001fc8000ff1e0ff */
[----:B------:R-:W-:Y:S02]  /*0560*/  UIADD3.X UR5, UPT, UPT, URZ, UR5, URZ, UP0, !UPT ;  /* 0x00000005ff057290 */ /* 0x000fe400087fe4ff */
[----:B------:R-:W-:-:S04]  /*0570*/  IMAD.U32 R4, RZ, RZ, UR4 ;  /* 0x00000004ff047e24 */ /* 0x000fc8000f8e00ff */
[----:B------:R-:W-:Y:S02]  /*0580*/  IMAD.U32 R5, RZ, RZ, UR5 ;  /* 0x00000005ff057e24 */ /* 0x000fe4000f8e00ff */
[----:B------:R-:W-:Y:S05]  /*0590*/  @P0 BRA `(.L_x_9) ;  /* 0x0000000c00880947 */ /* 0x000fea0003800000 */
[----:B-1----:R-:W-:Y:S01]  /*05a0*/  IADD3 R2, PT, PT, -R6, RZ, RZ ;  /* 0x000000ff06027210 */ /* 0x002fe20007ffe1ff */
[----:B------:R-:W-:Y:S01]  /*05b0*/  BSSY.RECONVERGENT B2, `(.L_x_10) ;  /* 0x0000091000027945 */ /* 0x000fe20003800200 */
[----:B------:R-:W-:Y:S02]  /*05c0*/  PLOP3.LUT P0, PT, PT, PT, PT, 0x80, 0x8 ;  /* 0x000000000008781c */ /* 0x000fe40003f0f070 */
[----:B------:R-:W-:-:S13]  /*05d0*/  ISETP.GT.AND P2, PT, R2, 0xc, PT ;  /* 0x0000000c0200780c */ /* 0x000fda0003f44270 */
[----:B------:R-:W-:Y:S05]  /*05e0*/  @!P2 BRA `(.L_x_11) ;  /* 0x000000080034a947 */ /* 0x000fea0003800000 */
[----:B------:R-:W-:-:S13]  /*05f0*/  PLOP3.LUT P0, PT, PT, PT, PT, 0x8, 0x80 ;  /* 0x000000000080781c */ /* 0x000fda0003f0e170 */
.L_x_12:
[----:B0-----:R-:W-:Y:S01]  /*0600*/  IMAD.WIDE R8, R7, 0x4, R4 ;  /* 0x0000000407087825 */ /* 0x001fe200078e0204 */
[----:B------:R-:W0:Y:S04]  /*0610*/  LDCU UR4, c[0x0][0x394] ;  /* 0x00007280ff0477ac */ /* 0x000e280008000800 */
[----:B------:R-:W0:Y:S04]  /*0620*/  LDG.E R2, desc[UR6][R8.64+-0x8] ;  /* 0xfffff80608027981 */ /* 0x000e28000c1e1900 */
[----:B------:R-:W2:Y:S04]  /*0630*/  LDG.E R11, desc[UR6][R8.64+-0x4] ;  /* 0xfffffc06080b7981 */ /* 0x000ea8000c1e1900 */
[----:B------:R-:W3:Y:S04]  /*0640*/  LDG.E R12, desc[UR6][R8.64] ;  /* 0x00000006080c7981 */ /* 0x000ee8000c1e1900 */
[----:B------:R-:W4:Y:S01]  /*0650*/  LDG.E R14, desc[UR6][R8.64+0x4] ;  /* 0x00000406080e7981 */ /* 0x000f22000c1e1900 */
[----:B0-----:R-:W-:-:S05]  /*0660*/  SHF.R.U32.HI R2, RZ, UR4, R2 ;  /* 0x00000004ff027c19 */ /* 0x001fca0008011602 */
[----:B------:R-:W-:-:S05]  /*0670*/  IMAD.SHL.U32 R2, R2, 0x4, RZ ;  /* 0x0000000402027824 */ /* 0x000fca00078e00ff */
[----:B------:R-:W-:-:S05]  /*0680*/  LOP3.LUT R2, R2, 0x3c, RZ, 0xc0, !PT ;  /* 0x0000003c02027812 */ /* 0x000fca00078ec0ff */
[----:B------:R-:W-:-:S05]  /*0690*/  IMAD.IADD R15, R1, 0x1, R2 ;  /* 0x00000001010f7824 */ /* 0x000fca00078e0202 */
[----:B------:R-:W5:Y:S01]  /*06a0*/  LDL R10, [R15] ;  /* 0x000000000f0a7983 */ /* 0x000f620000100800 */
[----:B--2---:R-:W-:-:S05]  /*06b0*/  SHF.R.U32.HI R11, RZ, UR4, R11 ;  /* 0x00000004ff0b7c19 */ /* 0x004fca000801160b */
[----:B------:R-:W-:-:S05]  /*06c0*/  IMAD.SHL.U32 R2, R11, 0x4, RZ ;  /* 0x000000040b027824 */ /* 0x000fca00078e00ff */
[----:B------:R-:W-:-:S05]  /*06d0*/  LOP3.LUT R2, R2, 0x3c, RZ, 0xc0, !PT ;  /* 0x0000003c02027812 */ /* 0x000fca00078ec0ff */
[----:B------:R-:W-:Y:S01]  /*06e0*/  IMAD.IADD R17, R1, 0x1, R2 ;  /* 0x0000000101117824 */ /* 0x000fe200078e0202 */
[----:B-----5:R-:W-:-:S05]  /*06f0*/  IADD3 R10, PT, PT, R10, 0x1, RZ ;  /* 0x000000010a0a7810 */ /* 0x020fca0007ffe0ff */
[----:B------:R0:W-:Y:S04]  /*0700*/  STL [R15], R10 ;  /* 0x0000000a0f007387 */ /* 0x0001e80000100800 */
[----:B------:R-:W2:Y:S01]  /*0710*/  LDL R11, [R17] ;  /* 0x00000000110b7983 */ /* 0x000ea20000100800 */
[----:B---3--:R-:W-:-:S05]  /*0720*/  SHF.R.U32.HI R12, RZ, UR4, R12 ;  /* 0x00000004ff0c7c19 */ /* 0x008fca000801160c */
[----:B------:R-:W-:-:S05]  /*0730*/  IMAD.SHL.U32 R2, R12, 0x4, RZ ;  /* 0x000000040c027824 */ /* 0x000fca00078e00ff */
[----:B------:R-:W-:-:S04]  /*0740*/  LOP3.LUT R2, R2, 0x3c, RZ, 0xc0, !PT ;  /* 0x0000003c02027812 */ /* 0x000fc800078ec0ff */
[----:B------:R-:W-:Y:S01]  /*0750*/  IADD3 R16, PT, PT, R1, R2, RZ ;  /* 0x0000000201107210 */ /* 0x000fe20007ffe0ff */
[----:B--2---:R-:W-:-:S05]  /*0760*/  VIADD R12, R11, 0x1 ;  /* 0x000000010b0c7836 */ /* 0x004fca0000000000 */
[----:B------:R1:W-:Y:S04]  /*0770*/  STL [R17], R12 ;  /* 0x0000000c11007387 */ /* 0x0003e80000100800 */
[----:B------:R-:W2:Y:S01]  /*0780*/  LDL R13, [R16] ;  /* 0x00000000100d7983 */ /* 0x000ea20000100800 */
[----:B------:R-:W-:Y:S01]  /*0790*/  VIADD R11, R7, 0x4 ;  /* 0x00000004070b7836 */ /* 0x000fe20000000000 */
[----:B----4-:R-:W-:-:S03]  /*07a0*/  SHF.R.U32.HI R14, RZ, UR4, R14 ;  /* 0x00000004ff0e7c19 */ /* 0x010fc6000801160e */
[----:B0-----:R-:W-:-:S04]  /*07b0*/  IMAD.WIDE R10, R11, 0x4, R4 ;  /* 0x000000040b0a7825 */ /* 0x001fc800078e0204 */
[----:B------:R-:W-:Y:S01]  /*07c0*/  IMAD.SHL.U32 R2, R14, 0x4, RZ ;  /* 0x000000040e027824 */ /* 0x000fe200078e00ff */
[----:B-1----:R-:W3:Y:S04]  /*07d0*/  LDG.E R12, desc[UR6][R10.64+-0x4] ;  /* 0xfffffc060a0c7981 */ /* 0x002ee8000c1e1900 */
[----:B------:R-:W4:Y:S01]  /*07e0*/  LDG.E R14, desc[UR6][R10.64+-0x8] ;  /* 0xfffff8060a0e7981 */ /* 0x000f22000c1e1900 */
[----:B------:R-:W-:-:S04]  /*07f0*/  LOP3.LUT R2, R2, 0x3c, RZ, 0xc0, !PT ;  /* 0x0000003c02027812 */ /* 0x000fc800078ec0ff */
[----:B------:R-:W-:Y:S01]  /*0800*/  IADD3 R15, PT, PT, R1, R2, RZ ;  /* 0x00000002010f7210 */ /* 0x000fe20007ffe0ff */
[----:B--2---:R-:W-:-:S05]  /*0810*/  VIADD R13, R13, 0x1 ;  /* 0x000000010d0d7836 */ /* 0x004fca0000000000 */
[----:B------:R0:W-:Y:S04]  /*0820*/  STL [R16], R13 ;  /* 0x0000000d10007387 */ /* 0x0001e80000100800 */
[----:B------:R-:W2:Y:S01]  /*0830*/  LDL R8, [R15] ;  /* 0x000000000f087983 */ /* 0x000ea20000100800 */
[----:B----4-:R-:W-:-:S03]  /*0840*/  SHF.R.U32.HI R14, RZ, UR4, R14 ;  /* 0x00000004ff0e7c19 */ /* 0x010fc6000801160e */
[----:B0-----:R-:W4:Y:S02]  /*0850*/  LDG.E R13, desc[UR6][R10.64] ;  /* 0x000000060a0d7981 */ /* 0x001f24000c1e1900 */
[----:B------:R-:W-:-:S05]  /*0860*/  IMAD.SHL.U32 R2, R14, 0x4, RZ ;  /* 0x000000040e027824 */ /* 0x000fca00078e00ff */
[----:B------:R-:W-:-:S05]  /*0870*/  LOP3.LUT R2, R2, 0x3c, RZ, 0xc0, !PT ;  /* 0x0000003c02027812 */ /* 0x000fca00078ec0ff */
[----:B------:R-:W-:Y:S02]  /*0880*/  IMAD.IADD R14, R1, 0x1, R2 ;  /* 0x00000001010e7824 */ /* 0x000fe400078e0202 */
[----:B--2---:R-:W-:-:S05]  /*0890*/  VIADD R8, R8, 0x1 ;  /* 0x0000000108087836 */ /* 0x004fca0000000000 */
[----:B------:R0:W-:Y:S04]  /*08a0*/  STL [R15], R8 ;  /* 0x000000080f007387 */ /* 0x0001e80000100800 */
[----:B------:R-:W2:Y:S01]  /*08b0*/  LDL R9, [R14] ;  /* 0x000000000e097983 */ /* 0x000ea20000100800 */
[----:B---3--:R-:W-:-:S04]  /*08c0*/  SHF.R.U32.HI R12, RZ, UR4, R12 ;  /* 0x00000004ff0c7c19 */ /* 0x008fc8000801160c */
[----:B------:R-:W-:Y:S01]  /*08d0*/  SHF.L.U32 R2, R12, 0x2, RZ ;  /* 0x000000020c027819 */ /* 0x000fe200000006ff */
[----:B0-----:R-:W3:Y:S03]  /*08e0*/  LDG.E R8, desc[UR6][R10.64+0x4] ;  /* 0x000004060a087981 */ /* 0x001ee6000c1e1900 */
[----:B------:R-:W-:-:S05]  /*08f0*/  LOP3.LUT R2, R2, 0x3c, RZ, 0xc0, !PT ;  /* 0x0000003c02027812 */ /* 0x000fca00078ec0ff */
[----:B------:R-:W-:Y:S02]  /*0900*/  IMAD.IADD R17, R1, 0x1, R2 ;  /* 0x0000000101117824 */ /* 0x000fe400078e0202 */
[----:B--2---:R-:W-:-:S05]  /*0910*/  VIADD R9, R9, 0x1 ;  /* 0x0000000109097836 */ /* 0x004fca0000000000 */
[----:B------:R0:W-:Y:S04]  /*0920*/  STL [R14], R9 ;  /* 0x000000090e007387 */ /* 0x0001e80000100800 */
[----:B------:R-:W2:Y:S01]  /*0930*/  LDL R12, [R17] ;  /* 0x00000000110c7983 */ /* 0x000ea20000100800 */
[----:B----4-:R-:W-:-:S05]  /*0940*/  SHF.R.U32.HI R13, RZ, UR4, R13 ;  /* 0x00000004ff0d7c19 */ /* 0x010fca000801160d */
[----:B------:R-:W-:-:S05]  /*0950*/  IMAD.SHL.U32 R2, R13, 0x4, RZ ;  /* 0x000000040d027824 */ /* 0x000fca00078e00ff */
[----:B------:R-:W-:-:S05]  /*0960*/  LOP3.LUT R2, R2, 0x3c, RZ, 0xc0, !PT ;  /* 0x0000003c02027812 */ /* 0x000fca00078ec0ff */
[----:B------:R-:W-:Y:S01]  /*0970*/  IMAD.IADD R16, R1, 0x1, R2 ;  /* 0x0000000101107824 */ /* 0x000fe200078e0202 */
[----:B--2---:R-:W-:-:S05]  /*0980*/  IADD3 R12, PT, PT, R12, 0x1, RZ ;  /* 0x000000010c0c7810 */ /* 0x004fca0007ffe0ff */
[----:B------:R1:W-:Y:S04]  /*0990*/  STL [R17], R12 ;  /* 0x0000000c11007387 */ /* 0x0003e80000100800 */
[----:B------:R-:W2:Y:S01]  /*09a0*/  LDL R13, [R16] ;  /* 0x00000000100d7983 */ /* 0x000ea20000100800 */
[----:B------:R-:W-:Y:S01]  /*09b0*/  VIADD R15, R7, 0x8 ;  /* 0x00000008070f7836 */ /* 0x000fe20000000000 */
[----:B---3--:R-:W-:-:S03]  /*09c0*/  SHF.R.U32.HI R2, RZ, UR4, R8 ;  /* 0x00000004ff027c19 */ /* 0x008fc60008011608 */
[----:B0-----:R-:W-:-:S04]  /*09d0*/  IMAD.WIDE R8, R15, 0x4, R4 ;  /* 0x000000040f087825 */ /* 0x001fc800078e0204 */
[----:B------:R-:W-:Y:S01]  /*09e0*/  IMAD.SHL.U32 R2, R2, 0x4, RZ ;  /* 0x0000000402027824 */ /* 0x000fe200078e00ff */
[----:B------:R-:W3:Y:S04]  /*09f0*/  LDG.E R14, desc[UR6][R8.64+-0x8] ;  /* 0xfffff806080e7981 */ /* 0x000ee8000c1e1900 */
[----:B------:R-:W-:Y:S01]  /*0a00*/  LOP3.LUT R2, R2, 0x3c, RZ, 0xc0, !PT ;  /* 0x0000003c02027812 */ /* 0x000fe200078ec0ff */
[----:B-1----:R-:W4:Y:S04]  /*0a10*/  LDG.E R12, desc[UR6][R8.64+-0x4] ;  /* 0xfffffc06080c7981 */ /* 0x002f28000c1e1900 */
[----:B------:R-:W-:Y:S01]  /*0a20*/  IMAD.IADD R15, R1, 0x1, R2 ;  /* 0x00000001010f7824 */ /* 0x000fe200078e0202 */
[----:B--2---:R-:W-:-:S05]  /*0a30*/  IADD3 R13, PT, PT, R13, 0x1, RZ ;  /* 0x000000010d0d7810 */ /* 0x004fca0007ffe0ff */
[----:B------:R0:W-:Y:S04]  /*0a40*/  STL [R16], R13 ;  /* 0x0000000d10007387 */ /* 0x0001e80000100800 */
[----:B------:R-:W2:Y:S01]  /*0a50*/  LDL R10, [R15] ;  /* 0x000000000f0a7983 */ /* 0x000ea20000100800 */
[----:B---3--:R-:W-:-:S05]  /*0a60*/  SHF.R.U32.HI R14, RZ, UR4, R14 ;  /* 0x00000004ff0e7c19 */ /* 0x008fca000801160e */
[----:B------:R-:W-:Y:S01]  /*0a70*/  IMAD.SHL.U32 R2, R14, 0x4, RZ ;  /* 0x000000040e027824 */ /* 0x000fe200078e00ff */
[----:B----4-:R-:W-:Y:S01]  /*0a80*/  SHF.R.U32.HI R12, RZ, UR4, R12 ;  /* 0x00000004ff0c7c19 */ /* 0x010fe2000801160c */
[----:B0-----:R-:W3:Y:S03]  /*0a90*/  LDG.E R13, desc[UR6][R8.64] ;  /* 0x00000006080d7981 */ /* 0x001ee6000c1e1900 */
[----:B------:R-:W-:-:S04]  /*0aa0*/  LOP3.LUT R2, R2, 0x3c, RZ, 0xc0, !PT ;  /* 0x0000003c02027812 */ /* 0x000fc800078ec0ff */
[----:B------:R-:W-:Y:S01]  /*0ab0*/  IADD3 R14, PT, PT, R1, R2, RZ ;  /* 0x00000002010e7210 */ /* 0x000fe20007ffe0ff */
[----:B--2---:R-:W-:-:S05]  /*0ac0*/  VIADD R10, R10, 0x1 ;  /* 0x000000010a0a7836 */ /* 0x004fca0000000000 */
[----:B------:R0:W-:Y:S04]  /*0ad0*/  STL [R15], R10 ;  /* 0x0000000a0f007387 */ /* 0x0001e80000100800 */
[----:B------:R-:W2:Y:S01]  /*0ae0*/  LDL R11, [R14] ;  /* 0x000000000e0b7983 */ /* 0x000ea20000100800 */
[----:B------:R-:W-:-:S05]  /*0af0*/  IMAD.SHL.U32 R2, R12, 0x4, RZ ;  /* 0x000000040c027824 */ /* 0x000fca00078e00ff */
[----:B------:R-:W-:Y:S01]  /*0b00*/  LOP3.LUT R2, R2, 0x3c, RZ, 0xc0, !PT ;  /* 0x0000003c02027812 */ /* 0x000fe200078ec0ff */
[----:B0-----:R-:W4:Y:S03]  /*0b10*/  LDG.E R10, desc[UR6][R8.64+0x4] ;  /* 0x00000406080a7981 */ /* 0x001f26000c1e1900 */
[----:B------:R-:W-:Y:S01]  /*0b20*/  IADD3 R17, PT, PT, R1, R2, RZ ;  /* 0x0000000201117210 */ /* 0x000fe20007ffe0ff */
[----:B--2---:R-:W-:-:S05]  /*0b30*/  VIADD R11, R11, 0x1 ;  /* 0x000000010b0b7836 */ /* 0x004fca0000000000 */
        /* <DEDUP_REMOVED lines=24> */
[----:B------:R-:W-:-:S05]  /*0cc0*/  LOP3.LUT R2, R2, 0x3c, RZ, 0xc0, !PT ;  /* 0x0000003c02027812 */ /* 0x000fca00078ec0ff */
[----:B------:R-:W-:Y:S01]  /*0cd0*/  IMAD.IADD R14, R1, 0x1, R2 ;  /* 0x00000001010e7824 */ /* 0x000fe200078e0202 */
[----:B--2---:R-:W-:-:S05]  /*0ce0*/  IADD3 R8, PT, PT, R8, 0x1, RZ ;  /* 0x0000000108087810 */ /* 0x004fca0007ffe0ff */
[----:B------:R0:W-:Y:S04]  /*0cf0*/  STL [R15], R8 ;  /* 0x000000080f007387 */ /* 0x0001e80000100800 */
[----:B------:R-:W2:Y:S01]  /*0d00*/  LDL R9, [R14] ;  /* 0x000000000e097983 */ /* 0x000ea20000100800 */
[----:B------:R-:W-:-:S05]  /*0d10*/  IMAD.SHL.U32 R2, R12, 0x4, RZ ;  /* 0x000000040c027824 */ /* 0x000fca00078e00ff */
[----:B------:R-:W-:-:S05]  /*0d20*/  LOP3.LUT R2, R2, 0x3c, RZ, 0xc0, !PT ;  /* 0x0000003c02027812 */ /* 0x000fca00078ec0ff */
[----:B------:R-:W-:Y:S01]  /*0d30*/  IMAD.IADD R17, R1, 0x1, R2 ;  /* 0x0000000101117824 */ /* 0x000fe200078e0202 */
[----:B--2---:R-:W-:-:S05]  /*0d40*/  IADD3 R9, PT, PT, R9, 0x1, RZ ;  /* 0x0000000109097810 */ /* 0x004fca0007ffe0ff */
[----:B------:R1:W-:Y:S04]  /*0d50*/  STL [R14], R9 ;  /* 0x000000090e007387 */ /* 0x0003e80000100800 */
[----:B------:R-:W2:Y:S01]  /*0d60*/  LDL R12, [R17] ;  /* 0x00000000110c7983 */ /* 0x000ea20000100800 */
[----:B---3--:R-:W-:-:S05]  /*0d70*/  SHF.R.U32.HI R13, RZ, UR4, R13 ;  /* 0x00000004ff0d7c19 */ /* 0x008fca000801160d */
[----:B------:R-:W-:Y:S02]  /*0d80*/  IMAD.SHL.U32 R2, R13, 0x4, RZ ;  /* 0x000000040d027824 */ /* 0x000fe400078e00ff */
[----:B------:R-:W3:Y:S03]  /*0d90*/  LDG.E R13, desc[UR6][R10.64+0x4] ;  /* 0x000004060a0d7981 */ /* 0x000ee6000c1e1900 */
[----:B------:R-:W-:-:S05]  /*0da0*/  LOP3.LUT R2, R2, 0x3c, RZ, 0xc0, !PT ;  /* 0x0000003c02027812 */ /* 0x000fca00078ec0ff */
[----:B0-----:R-:W-:Y:S01]  /*0db0*/  IMAD.IADD R15, R1, 0x1, R2 ;  /* 0x00000001010f7824 */ /* 0x001fe200078e0202 */
[----:B--2---:R-:W-:-:S05]  /*0dc0*/  IADD3 R12, PT, PT, R12, 0x1, RZ ;  /* 0x000000010c0c7810 */ /* 0x004fca0007ffe0ff */
[----:B------:R0:W-:Y:S04]  /*0dd0*/  STL [R17], R12 ;  /* 0x0000000c11007387 */ /* 0x0001e80000100800 */
[----:B------:R-:W2:Y:S01]  /*0de0*/  LDL R8, [R15] ;  /* 0x000000000f087983 */ /* 0x000ea20000100800 */
[----:B---3--:R-:W-:-:S05]  /*0df0*/  SHF.R.U32.HI R13, RZ, UR4, R13 ;  /* 0x00000004ff0d7c19 */ /* 0x008fca000801160d */
[----:B------:R-:W-:-:S05]  /*0e00*/  IMAD.SHL.U32 R2, R13, 0x4, RZ ;  /* 0x000000040d027824 */ /* 0x000fca00078e00ff */
[----:B------:R-:W-:-:S05]  /*0e10*/  LOP3.LUT R2, R2, 0x3c, RZ, 0xc0, !PT ;  /* 0x0000003c02027812 */ /* 0x000fca00078ec0ff */
[----:B-1----:R-:W-:Y:S01]  /*0e20*/  IMAD.IADD R9, R1, 0x1, R2 ;  /* 0x0000000101097824 */ /* 0x002fe200078e0202 */
[----:B--2---:R-:W-:-:S05]  /*0e30*/  IADD3 R8, PT, PT, R8, 0x1, RZ ;  /* 0x0000000108087810 */ /* 0x004fca0007ffe0ff */
[----:B------:R0:W-:Y:S04]  /*0e40*/  STL [R15], R8 ;  /* 0x000000080f007387 */ /* 0x0001e80000100800 */
[----:B------:R-:W2:Y:S01]  /*0e50*/  LDL R2, [R9] ;  /* 0x0000000009027983 */ /* 0x000ea20000100800 */
[----:B------:R-:W-:-:S04]  /*0e60*/  IADD3 R6, PT, PT, R6, 0x10, RZ ;  /* 0x0000001006067810 */ /* 0x000fc80007ffe0ff */
[----:B------:R-:W-:Y:S01]  /*0e70*/  ISETP.GE.AND P2, PT, R6, -0xc, PT ;  /* 0xfffffff40600780c */ /* 0x000fe20003f46270 */
[----:B------:R-:W-:Y:S02]  /*0e80*/  VIADD R7, R7, 0x10 ;  /* 0x0000001007077836 */ /* 0x000fe40000000000 */
[----:B--2---:R-:W-:-:S05]  /*0e90*/  VIADD R2, R2, 0x1 ;  /* 0x0000000102027836 */ /* 0x004fca0000000000 */
[----:B------:R0:W-:Y:S05]  /*0ea0*/  STL [R9], R2 ;  /* 0x0000000209007387 */ /* 0x0001ea0000100800 */
[----:B------:R-:W-:Y:S05]  /*0eb0*/  @!P2 BRA `(.L_x_12) ;  /* 0xfffffff400d0a947 */ /* 0x000fea000383ffff */
.L_x_11:
[----:B------:R-:W-:Y:S05]  /*0ec0*/  BSYNC.RECONVERGENT B2 ;  /* 0x0000000000027941 */ /* 0x000fea0003800200 */
.L_x_10:
[----:B0-----:R-:W-:Y:S01]  /*0ed0*/  IMAD.MOV R2, RZ, RZ, -R6 ;  /* 0x000000ffff027224 */ /* 0x001fe200078e0a06 */
[----:B------:R-:W-:Y:S04]  /*0ee0*/  BSSY.RECONVERGENT B2, `(.L_x_13) ;  /* 0x000004a000027945 */ /* 0x000fe80003800200 */
[----:B------:R-:W-:-:S13]  /*0ef0*/  ISETP.GT.AND P2, PT, R2, 0x4, PT ;  /* 0x000000040200780c */ /* 0x000fda0003f44270 */
[----:B------:R-:W-:Y:S05]  /*0f00*/  @!P2 BRA `(.L_x_14) ;  /* 0x00000004001ca947 */ /* 0x000fea0003800000 */
[----:B------:R-:W-:Y:S01]  /*0f10*/  IMAD.WIDE R8, R7, 0x4, R4 ;  /* 0x0000000407087825 */ /* 0x000fe200078e0204 */
[----:B------:R-:W0:Y:S04]  /*0f20*/  LDCU UR4, c[0x0][0x394] ;  /* 0x00007280ff0477ac */ /* 0x000e280008000800 */
[----:B------:R-:W0:Y:S04]  /*0f30*/  LDG.E R2, desc[UR6][R8.64+-0x8] ;  /* 0xfffff80608027981 */ /* 0x000e28000c1e1900 */
[----:B------:R-:W2:Y:S04]  /*0f40*/  LDG.E R11, desc[UR6][R8.64+-0x4] ;  /* 0xfffffc06080b7981 */ /* 0x000ea8000c1e1900 */
[----:B------:R-:W3:Y:S04]  /*0f50*/  LDG.E R12, desc[UR6][R8.64] ;  /* 0x00000006080c7981 */ /* 0x000ee8000c1e1900 */
[----:B------:R-:W4:Y:S01]  /*0f60*/  LDG.E R14, desc[UR6][R8.64+0x4] ;  /* 0x00000406080e7981 */ /* 0x000f22000c1e1900 */
[----:B0-----:R-:W-:-:S04]  /*0f70*/  SHF.R.U32.HI R2, RZ, UR4, R2 ;  /* 0x00000004ff027c19 */ /* 0x001fc80008011602 */
[----:B------:R-:W-:-:S04]  /*0f80*/  SHF.L.U32 R2, R2, 0x2, RZ ;  /* 0x0000000202027819 */ /* 0x000fc800000006ff */
        /* <DEDUP_REMOVED lines=12> */
[----:B------:R-:W-:-:S05]  /*1050*/  LOP3.LUT R2, R2, 0x3c, RZ, 0xc0, !PT ;  /* 0x0000003c02027812 */ /* 0x000fca00078ec0ff */
[----:B------:R-:W-:Y:S01]  /*1060*/  IMAD.IADD R16, R1, 0x1, R2 ;  /* 0x0000000101107824 */ /* 0x000fe200078e0202 */
[----:B--2---:R-:W-:-:S05]  /*1070*/  IADD3 R12, PT, PT, R11, 0x1, RZ ;  /* 0x000000010b0c7810 */ /* 0x004fca0007ffe0ff */
[----:B------:R1:W-:Y:S04]  /*1080*/  STL [R17], R12 ;  /* 0x0000000c11007387 */ /* 0x0003e80000100800 */
[----:B------:R-:W2:Y:S01]  /*1090*/  LDL R13, [R16] ;  /* 0x00000000100d7983 */ /* 0x000ea20000100800 */
[----:B------:R-:W-:Y:S01]  /*10a0*/  VIADD R11, R7, 0x4 ;  /* 0x00000004070b7836 */ /* 0x000fe20000000000 */
[----:B----4-:R-:W-:-:S03]  /*10b0*/  SHF.R.U32.HI R14, RZ, UR4, R14 ;  /* 0x00000004ff0e7c19 */ /* 0x010fc6000801160e */
[----:B0-----:R-:W-:Y:S01]  /*10c0*/  IMAD.WIDE R10, R11, 0x4, R4 ;  /* 0x000000040b0a7825 */ /* 0x001fe200078e0204 */
[----:B------:R-:W-:-:S04]  /*10d0*/  SHF.L.U32 R2, R14, 0x2, RZ ;  /* 0x000000020e027819 */ /* 0x000fc800000006ff */
[----:B------:R-:W3:Y:S01]  /*10e0*/  LDG.E R14, desc[UR6][R10.64+-0x8] ;  /* 0xfffff8060a0e7981 */ /* 0x000ee2000c1e1900 */
[----:B------:R-:W-:-:S03]  /*10f0*/  LOP3.LUT R2, R2, 0x3c, RZ, 0xc0, !PT ;  /* 0x0000003c02027812 */ /* 0x000fc600078ec0ff */
[----:B-1----:R-:W4:Y:S02]  /*1100*/  LDG.E R12, desc[UR6][R10.64+-0x4] ;  /* 0xfffffc060a0c7981 */ /* 0x002f24000c1e1900 */
        /* <DEDUP_REMOVED lines=12> */
[----:B----4-:R-:W-:-:S04]  /*11d0*/  SHF.R.U32.HI R12, RZ, UR4, R12 ;  /* 0x00000004ff0c7c19 */ /* 0x010fc8000801160c */
[----:B------:R-:W-:-:S04]  /*11e0*/  SHF.L.U32 R2, R12, 0x2, RZ ;  /* 0x000000020c027819 */ /* 0x000fc800000006ff */
[----:B------:R-:W-:-:S05]  /*11f0*/  LOP3.LUT R2, R2, 0x3c, RZ, 0xc0, !PT ;  /* 0x0000003c02027812 */ /* 0x000fca00078ec0ff */
[----:B------:R-:W-:Y:S02]  /*1200*/  IMAD.IADD R17, R1, 0x1, R2 ;  /* 0x0000000101117824 */ /* 0x000fe400078e0202 */
[----:B--2---:R-:W-:-:S05]  /*1210*/  VIADD R9, R9, 0x1 ;  /* 0x0000000109097836 */ /* 0x004fca0000000000 */
[----:B------:R1:W-:Y:S04]  /*1220*/  STL [R14], R9 ;  /* 0x000000090e007387 */ /* 0x0003e80000100800 */
[----:B------:R-:W2:Y:S01]  /*1230*/  LDL R12, [R17] ;  /* 0x00000000110c7983 */ /* 0x000ea20000100800 */
[----:B---3--:R-:W-:-:S04]  /*1240*/  SHF.R.U32.HI R13, RZ, UR4, R13 ;  /* 0x00000004ff0d7c19 */ /* 0x008fc8000801160d */
[----:B------:R-:W-:Y:S02]  /*1250*/  SHF.L.U32 R2, R13, 0x2, RZ ;  /* 0x000000020d027819 */ /* 0x000fe400000006ff */
[----:B------:R-:W3:Y:S02]  /*1260*/  LDG.E R13, desc[UR6][R10.64+0x4] ;  /* 0x000004060a0d7981 */ /* 0x000ee4000c1e1900 */
[----:B------:R-:W-:-:S05]  /*1270*/  LOP3.LUT R2, R2, 0x3c, RZ, 0xc0, !PT ;  /* 0x0000003c02027812 */ /* 0x000fca00078ec0ff */
[----:B0-----:R-:W-:Y:S02]  /*1280*/  IMAD.IADD R15, R1, 0x1, R2 ;  /* 0x00000001010f7824 */ /* 0x001fe400078e0202 */
[----:B--2---:R-:W-:-:S05]  /*1290*/  VIADD R12, R12, 0x1 ;  /* 0x000000010c0c7836 */ /* 0x004fca0000000000 */
[----:B------:R0:W-:Y:S04]  /*12a0*/  STL [R17], R12 ;  /* 0x0000000c11007387 */ /* 0x0001e80000100800 */
[----:B------:R-:W2:Y:S01]  /*12b0*/  LDL R8, [R15] ;  /* 0x000000000f087983 */ /* 0x000ea20000100800 */
[----:B---3--:R-:W-:-:S04]  /*12c0*/  SHF.R.U32.HI R13, RZ, UR4, R13 ;  /* 0x00000004ff0d7c19 */ /* 0x008fc8000801160d */
[----:B------:R-:W-:-:S04]  /*12d0*/  SHF.L.U32 R2, R13, 0x2, RZ ;  /* 0x000000020d027819 */ /* 0x000fc800000006ff */
[----:B------:R-:W-:-:S05]  /*12e0*/  LOP3.LUT R2, R2, 0x3c, RZ, 0xc0, !PT ;  /* 0x0000003c02027812 */ /* 0x000fca00078ec0ff */
[----:B-1----:R-:W-:Y:S02]  /*12f0*/  IMAD.IADD R9, R1, 0x1, R2 ;  /* 0x0000000101097824 */ /* 0x002fe400078e0202 */
[----:B--2---:R-:W-:-:S05]  /*1300*/  VIADD R8, R8, 0x1 ;  /* 0x0000000108087836 */ /* 0x004fca0000000000 */
[----:B------:R0:W-:Y:S04]  /*1310*/  STL [R15], R8 ;  /* 0x000000080f007387 */ /* 0x0001e80000100800 */
[----:B------:R-:W2:Y:S01]  /*1320*/  LDL R2, [R9] ;  /* 0x0000000009027983 */ /* 0x000ea20000100800 */
[----:B------:R-:W-:Y:S01]  /*1330*/  PLOP3.LUT P0, PT, PT, PT, PT, 0x8, 0x80 ;  /* 0x000000000080781c */ /* 0x000fe20003f0e170 */
[----:B------:R-:W-:Y:S02]  /*1340*/  VIADD R6, R6, 0x8 ;  /* 0x0000000806067836 */ /* 0x000fe40000000000 */
[----:B------:R-:W-:Y:S01]  /*1350*/  VIADD R7, R7, 0x8 ;  /* 0x0000000807077836 */ /* 0x000fe20000000000 */
[----:B--2---:R-:W-:-:S05]  /*1360*/  IADD3 R2, PT, PT, R2, 0x1, RZ ;  /* 0x0000000102027810 */ /* 0x004fca0007ffe0ff */
[----:B------:R0:W-:Y:S04]  /*1370*/  STL [R9], R2 ;  /* 0x0000000209007387 */ /* 0x0001e80000100800 */
.L_x_14:
[----:B------:R-:W-:Y:S05]  /*1380*/  BSYNC.RECONVERGENT B2 ;  /* 0x0000000000027941 */ /* 0x000fea0003800200 */
.L_x_13:
[----:B------:R-:W-:-:S13]  /*1390*/  ISETP.NE.OR P0, PT, R6, RZ, P0 ;  /* 0x000000ff0600720c */ /* 0x000fda0000705670 */
[----:B------:R-:W-:Y:S05]  /*13a0*/  @!P0 BREAK.RELIABLE B1 ;  /* 0x0000000000018942 */ /* 0x000fea0003800100 */
[----:B------:R-:W-:Y:S05]  /*13b0*/  @!P0 BRA `(.L_x_4) ;  /* 0x0000000000988947 */ /* 0x000fea0003800000 */
.L_x_9:
[----:B------:R-:W-:Y:S05]  /*13c0*/  BSYNC.RELIABLE B1 ;  /* 0x0000000000017941 */ /* 0x000fea0003800100 */
.L_x_8:
[----:B0-----:R-:W-:-:S05]  /*13d0*/  IMAD.WIDE R8, R7, 0x4, R4 ;  /* 0x0000000407087825 */ /* 0x001fca00078e0204 */
[----:B-12---:R-:W2:Y:S04]  /*13e0*/  LDG.E R2, desc[UR6][R8.64+-0x8] ;  /* 0xfffff80608027981 */ /* 0x006ea8000c1e1900 */
[----:B------:R-:W3:Y:S04]  /*13f0*/  LDG.E R11, desc[UR6][R8.64+-0x4] ;  /* 0xfffffc06080b7981 */ /* 0x000ee8000c1e1900 */
[----:B------:R-:W4:Y:S04]  /*1400*/  LDG.E R12, desc[UR6][R8.64] ;  /* 0x00000006080c7981 */ /* 0x000f28000c1e1900 */
[----:B------:R-:W5:Y:S01]  /*1410*/  LDG.E R13, desc[UR6][R8.64+0x4] ;  /* 0x00000406080d7981 */ /* 0x000f62000c1e1900 */
[----:B--2---:R-:W-:-:S04]  /*1420*/  SHF.R.U32.HI R2, RZ, UR10, R2 ;  /* 0x0000000aff027c19 */ /* 0x004fc80008011602 */
[----:B------:R-:W-:-:S04]  /*1430*/  SHF.L.U32 R2, R2, 0x2, RZ ;  /* 0x0000000202027819 */ /* 0x000fc800000006ff */
[----:B------:R-:W-:-:S05]  /*1440*/  LOP3.LUT R2, R2, 0x3c, RZ, 0xc0, !PT ;  /* 0x0000003c02027812 */ /* 0x000fca00078ec0ff */
[----:B------:R-:W-:-:S05]  /*1450*/  IMAD.IADD R17, R1, 0x1, R2 ;  /* 0x0000000101117824 */ /* 0x000fca00078e0202 */
[----:B------:R-:W2:Y:S01]  /*1460*/  LDL R10, [R17] ;  /* 0x00000000110a7983 */ /* 0x000ea20000100800 */
[----:B---3--:R-:W-:-:S05]  /*1470*/  SHF.R.U32.HI R11, RZ, UR10, R11 ;  /* 0x0000000aff0b7c19 */ /* 0x008fca000801160b */
[----:B------:R-:W-:-:S05]  /*1480*/  IMAD.SHL.U32 R2, R11, 0x4, RZ ;  /* 0x000000040b027824 */ /* 0x000fca00078e00ff */
[----:B------:R-:W-:-:S05]  /*1490*/  LOP3.LUT R2, R2, 0x3c, RZ, 0xc0, !PT ;  /* 0x0000003c02027812 */ /* 0x000fca00078ec0ff */
[----:B------:R-:W-:Y:S01]  /*14a0*/  IMAD.IADD R14, R1, 0x1, R2 ;  /* 0x00000001010e7824 */ /* 0x000fe200078e0202 */
[----:B--2---:R-:W-:-:S05]  /*14b0*/  IADD3 R10, PT, PT, R10, 0x1, RZ ;  /* 0x000000010a0a7810 */ /* 0x004fca0007ffe0ff */
[----:B------:R2:W-:Y:S04]  /*14c0*/  STL [R17], R10 ;  /* 0x0000000a11007387 */ /* 0x0005e80000100800 */
[----:B------:R-:W3:Y:S01]  /*14d0*/  LDL R11, [R14] ;  /* 0x000000000e0b7983 */ /* 0x000ee20000100800 */
[----:B----4-:R-:W-:-:S05]  /*14e0*/  SHF.R.U32.HI R12, RZ, UR10, R12 ;  /* 0x0000000aff0c7c19 */ /* 0x010fca000801160c */
[----:B------:R-:W-:-:S05]  /*14f0*/  IMAD.SHL.U32 R2, R12, 0x4, RZ ;  /* 0x000000040c027824 */ /* 0x000fca00078e00ff */
[----:B------:R-:W-:-:S05]  /*1500*/  LOP3.LUT R2, R2, 0x3c, RZ, 0xc0, !PT ;  /* 0x0000003c02027812 */ /* 0x000fca00078ec0ff */
[----:B------:R-:W-:Y:S01]  /*1510*/  IMAD.IADD R15, R1, 0x1, R2 ;  /* 0x00000001010f7824 */ /* 0x000fe200078e0202 */
[----:B---3--:R-:W-:-:S05]  /*1520*/  IADD3 R11, PT, PT, R11, 0x1, RZ ;  /* 0x000000010b0b7810 */ /* 0x008fca0007ffe0ff */
[----:B------:R2:W-:Y:S04]  /*1530*/  STL [R14], R11 ;  /* 0x0000000b0e007387 */ /* 0x0005e80000100800 */
[----:B------:R-:W3:Y:S01]  /*1540*/  LDL R12, [R15] ;  /* 0x000000000f0c7983 */ /* 0x000ee20000100800 */
[----:B-----5:R-:W-:-:S05]  /*1550*/  SHF.R.U32.HI R13, RZ, UR10, R13 ;  /* 0x0000000aff0d7c19 */ /* 0x020fca000801160d */
[----:B------:R-:W-:-:S05]  /*1560*/  IMAD.SHL.U32 R2, R13, 0x4, RZ ;  /* 0x000000040d027824 */ /* 0x000fca00078e00ff */
[----:B------:R-:W-:-:S05]  /*1570*/  LOP3.LUT R2, R2, 0x3c, RZ, 0xc0, !PT ;  /* 0x0000003c02027812 */ /* 0x000fca00078ec0ff */
[----:B------:R-:W-:Y:S01]  /*1580*/  IMAD.IADD R13, R1, 0x1, R2 ;  /* 0x00000001010d7824 */ /* 0x000fe200078e0202 */
[----:B---3--:R-:W-:-:S05]  /*1590*/  IADD3 R12, PT, PT, R12, 0x1, RZ ;  /* 0x000000010c0c7810 */ /* 0x008fca0007ffe0ff */
[----:B------:R2:W-:Y:S04]  /*15a0*/  STL [R15], R12 ;  /* 0x0000000c0f007387 */ /* 0x0005e80000100800 */
[----:B------:R-:W3:Y:S01]  /*15b0*/  LDL R2, [R13] ;  /* 0x000000000d027983 */ /* 0x000ee20000100800 */
[----:B------:R-:W-:-:S04]  /*15c0*/  IADD3 R6, PT, PT, R6, 0x4, RZ ;  /* 0x0000000406067810 */ /* 0x000fc80007ffe0ff */
[----:B------:R-:W-:Y:S01]  /*15d0*/  ISETP.NE.AND P0, PT, R6, RZ, PT ;  /* 0x000000ff0600720c */ /* 0x000fe20003f05270 */
[----:B------:R-:W-:Y:S02]  /*15e0*/  VIADD R7, R7, 0x4 ;  /* 0x0000000407077836 */ /* 0x000fe40000000000 */
[----:B---3--:R-:W-:-:S05]  /*15f0*/  VIADD R2, R2, 0x1 ;  /* 0x0000000102027836 */ /* 0x008fca0000000000 */
[----:B------:R2:W-:Y:S05]  /*1600*/  STL [R13], R2 ;  /* 0x000000020d007387 */ /* 0x0005ea0000100800 */
[----:B------:R-:W-:Y:S05]  /*1610*/  @P0 BRA `(.L_x_8) ;  /* 0xfffffffc006c0947 */ /* 0x000fea000383ffff */
.L_x_4:
[----:B------:R-:W-:Y:S05]  /*1620*/  BSYNC.RECONVERGENT B0 ;  /* 0x0000000000007941 */ /* 0x000fea0003800200 */
.L_x_3:
[----:B------:R-:W-:Y:S05]  /*1630*/  WARPSYNC.ALL ;  /* 0x0000000000007948 */ /* 0x000fea0003800000 */
[----:B0-2---:R-:W2:Y:S04]  /*1640*/  LDL.128 R16, [R1] ;  /* 0x0000000001107983 */ /* 0x005ea80000100c00 */
[----:B------:R-:W3:Y:S04]  /*1650*/  LDL.128 R4, [R1+0x10] ;  /* 0x0000100001047983 */ /* 0x000ee80000100c00 */
[----:B-1----:R-:W4:Y:S04]  /*1660*/  LDL.128 R8, [R1+0x20] ;  /* 0x0000200001087983 */ /* 0x002f280000100c00 */
[----:B------:R-:W5:Y:S01]  /*1670*/  LDL.128 R12, [R1+0x30] ;  /* 0x00003000010c7983 */ /* 0x000f620000100c00 */
[----:B------:R-:W0:Y:S01]  /*1680*/  S2UR UR5, SR_CgaCtaId ;  /* 0x00000000000579c3 */ /* 0x000e220000008800 */
[----:B------:R-:W-:Y:S01]  /*1690*/  VOTEU.ANY UR4, UPT, PT ;  /* 0x0000000000047886 */ /* 0x000fe200038e0100 */
[----:B------:R-:W-:Y:S01]  /*16a0*/  BSSY.RECONVERGENT B0, `(.L_x_15) ;  /* 0x00000ba000007945 */ /* 0x000fe20003800200 */
[----:B------:R-:W1:Y:S01]  /*16b0*/  S2R R2, SR_LANEID ;  /* 0x0000000000027919 */ /* 0x000e620000000000 */
[----:B------:R-:W-:-:S06]  /*16c0*/  UFLO.U32 UR4, UR4 ;  /* 0x00000004000472bd */ /* 0x000fcc00080e0000 */
[----:B-1----:R-:W-:Y:S01]  /*16d0*/  ISETP.EQ.U32.AND P0, PT, R2, UR4, PT ;  /* 0x0000000402007c0c */ /* 0x002fe2000bf02070 */
[----:B------:R-:W-:Y:S02]  /*16e0*/  UMOV UR4, 0x400 ;  /* 0x0000040000047882 */ /* 0x000fe40000000000 */
[----:B0-----:R-:W-:Y:S02]  /*16f0*/  ULEA UR10, UR5, UR4, 0x18 ;  /* 0x00000004050a7291 */ /* 0x001fe4000f8ec0ff */
[----:B------:R-:W-:-:S04]  /*1700*/  UIADD3 UR4, UPT, UPT, UR4, 0x40, URZ ;  /* 0x0000004004047890 */ /* 0x000fc8000fffe0ff */
[----:B------:R-:W-:-:S06]  /*1710*/  ULEA UR5, UR5, UR4, 0x18 ;  /* 0x0000000405057291 */ /* 0x000fcc000f8ec0ff */
[----:B------:R-:W-:Y:S01]  /*1720*/  LEA R2, R21, UR5, 0x6 ;  /* 0x0000000515027c11 */ /* 0x000fe2000f8e30ff */
[----:B--2---:R-:W0:Y:S08]  /*1730*/  REDUX.SUM UR8, R16 ;  /* 0x00000000100873c4 */ /* 0x004e30000000c000 */
[----:B------:R-:W1:Y:S08]  /*1740*/  REDUX.SUM UR11, R17 ;  /* 0x00000000110b73c4 */ /* 0x000e70000000c000 */
[----:B------:R-:W2:Y:S08]  /*1750*/  REDUX.SUM UR12, R18 ;  /* 0x00000000120c73c4 */ /* 0x000eb0000000c000 */
[----:B------:R-:W4:Y:S01]  /*1760*/  REDUX.SUM UR13, R19 ;  /* 0x00000000130d73c4 */ /* 0x000f22000000c000 */
[----:B0-----:R-:W-:-:S05]  /*1770*/  IMAD.U32 R20, RZ, RZ, UR8 ;  /* 0x00000008ff147e24 */ /* 0x001fca000f8e00ff */
[----:B------:R0:W-:Y:S02]  /*1780*/  @P0 ATOMS.ADD RZ, [UR10], R20 ;  /* 0x00000014ffff098c */ /* 0x0001e4000800000a */
[----:B---3--:R-:W3:Y:S01]  /*1790*/  REDUX.SUM UR14, R4 ;  /* 0x00000000040e73c4 */ /* 0x008ee2000000c000 */
[----:B-1----:R-:W-:-:S05]  /*17a0*/  MOV R22, UR11 ;  /* 0x0000000b00167c02 */ /* 0x002fca0008000f00 */
[----:B------:R1:W-:Y:S02]  /*17b0*/  @P0 ATOMS.ADD RZ, [UR10+0x4], R22 ;  /* 0x00000416ffff098c */ /* 0x0003e4000800000a */
[----:B------:R-:W5:Y:S01]  /*17c0*/  REDUX.SUM UR15, R5 ;  /* 0x00000000050f73c4 */ /* 0x000f62000000c000 */
[----:B--2---:R-:W-:-:S05]  /*17d0*/  IMAD.U32 R23, RZ, RZ, UR12 ;  /* 0x0000000cff177e24 */ /* 0x004fca000f8e00ff */
[----:B------:R2:W-:Y:S02]  /*17e0*/  @P0 ATOMS.ADD RZ, [UR10+0x8], R23 ;  /* 0x00000817ffff098c */ /* 0x0005e4000800000a */
[----:B------:R-:W0:Y:S01]  /*17f0*/  REDUX.SUM UR16, R6 ;  /* 0x00000000061073c4 */ /* 0x000e22000000c000 */
[----:B----4-:R-:W-:-:S05]  /*1800*/  IMAD.U32 R24, RZ, RZ, UR13 ;  /* 0x0000000dff187e24 */ /* 0x010fca000f8e00ff */
[----:B------:R4:W-:Y:S02]  /*1810*/  @P0 ATOMS.ADD RZ, [UR10+0xc], R24 ;  /* 0x00000c18ffff098c */ /* 0x0009e4000800000a */
[----:B------:R-:W1:Y:S01]  /*1820*/  REDUX.SUM UR17, R7 ;  /* 0x00000000071173c4 */ /* 0x000e62000000c000 */
[----:B---3--:R-:W-:Y:S01]  /*1830*/  MOV R25, UR14 ;  /* 0x0000000e00197c02 */ /* 0x008fe20008000f00 */
[----:B------:R3:W-:Y:S04]  /*1840*/  STS.128 [R2], R16 ;  /* 0x0000001002007388 */ /* 0x0007e80000000c00 */
[----:B------:R0:W-:Y:S02]  /*1850*/  @P0 ATOMS.ADD RZ, [UR10+0x10], R25 ;  /* 0x00001019ffff098c */ /* 0x0001e4000800000a */
[----:B------:R-:W2:Y:S01]  /*1860*/  REDUX.SUM UR18, R8 ;  /* 0x00000000081273c4 */ /* 0x000ea2000000c000 */
[----:B-----5:R-:W-:-:S05]  /*1870*/  IMAD.U32 R26, RZ, RZ, UR15 ;  /* 0x0000000fff1a7e24 */ /* 0x020fca000f8e00ff */
[----:B------:R1:W-:Y:S02]  /*1880*/  @P0 ATOMS.ADD RZ, [UR10+0x14], R26 ;  /* 0x0000141affff098c */ /* 0x0003e4000800000a */
[----:B------:R-:W5:Y:S01]  /*1890*/  REDUX.SUM UR19, R9 ;  /* 0x00000000091373c4 */ /* 0x000f62000000c000 */
[----:B0-----:R-:W-:-:S05]  /*18a0*/  IMAD.U32 R27, RZ, RZ, UR16 ;  /* 0x00000010ff1b7e24 */ /* 0x001fca000f8e00ff */
[----:B------:R0:W-:Y:S02]  /*18b0*/  @P0 ATOMS.ADD RZ, [UR10+0x18], R27 ;  /* 0x0000181bffff098c */ /* 0x0001e4000800000a */
[----:B------:R-:W4:Y:S01]  /*18c0*/  REDUX.SUM UR20, R10 ;  /* 0x000000000a1473c4 */ /* 0x000f22000000c000 */
[----:B-1----:R-:W-:-:S05]  /*18d0*/  MOV R28, UR17 ;  /* 0x00000011001c7c02 */ /* 0x002fca0008000f00 */
[----:B------:R0:W-:Y:S02]  /*18e0*/  @P0 ATOMS.ADD RZ, [UR10+0x1c], R28 ;  /* 0x00001c1cffff098c */ /* 0x0001e4000800000a */
[----:B------:R-:W1:Y:S01]  /*18f0*/  REDUX.SUM UR21, R11 ;  /* 0x000000000b1573c4 */ /* 0x000e62000000c000 */
[----:B--2---:R-:W-:Y:S01]  /*1900*/  IMAD.U32 R20, RZ, RZ, UR18 ;  /* 0x00000012ff147e24 */ /* 0x004fe2000f8e00ff */
[----:B------:R0:W-:Y:S04]  /*1910*/  STS.128 [R2+0x10], R4 ;  /* 0x0000100402007388 */ /* 0x0001e80000000c00 */
[----:B------:R0:W-:Y:S02]  /*1920*/  @P0 ATOMS.ADD RZ, [UR10+0x20], R20 ;  /* 0x00002014ffff098c */ /* 0x0001e4000800000a */
[----:B------:R-:W3:Y:S01]  /*1930*/  REDUX.SUM UR22, R12 ;  /* 0x000000000c1673c4 */ /* 0x000ee2000000c000 */
[----:B-----5:R-:W-:-:S05]  /*1940*/  IMAD.U32 R22, RZ, RZ, UR19 ;  /* 0x00000013ff167e24 */ /* 0x020fca000f8e00ff */
[----:B------:R0:W-:Y:S02]  /*1950*/  @P0 ATOMS.ADD RZ, [UR10+0x24], R22 ;  /* 0x00002416ffff098c */ /* 0x0001e4000800000a */
[----:B------:R-:W2:Y:S01]  /*1960*/  REDUX.SUM UR23, R13 ;  /* 0x000000000d1773c4 */ /* 0x000ea2000000c000 */
[----:B----4-:R-:W-:-:S05]  /*1970*/  MOV R23, UR20 ;  /* 0x0000001400177c02 */ /* 0x010fca0008000f00 */
[----:B------:R0:W-:Y:S02]  /*1980*/  @P0 ATOMS.ADD RZ, [UR10+0x28], R23 ;  /* 0x00002817ffff098c */ /* 0x0001e4000800000a */
[----:B------:R-:W4:Y:S01]  /*1990*/  REDUX.SUM UR24, R14 ;  /* 0x000000000e1873c4 */ /* 0x000f22000000c000 */
[----:B-1----:R-:W-:-:S05]  /*19a0*/  IMAD.U32 R24, RZ, RZ, UR21 ;  /* 0x00000015ff187e24 */ /* 0x002fca000f8e00ff */
[----:B------:R0:W-:Y:S02]  /*19b0*/  @P0 ATOMS.ADD RZ, [UR10+0x2c], R24 ;  /* 0x00002c18ffff098c */ /* 0x0001e4000800000a */
[----:B------:R-:W1:Y:S01]  /*19c0*/  REDUX.SUM UR4, R15 ;  /* 0x000000000f0473c4 */ /* 0x000e62000000c000 */
[----:B---3--:R-:W-:Y:S01]  /*19d0*/  IMAD.U32 R16, RZ, RZ, UR22 ;  /* 0x00000016ff107e24 */ /* 0x008fe2000f8e00ff */
[----:B------:R0:W-:Y:S04]  /*19e0*/  STS.128 [R2+0x20], R8 ;  /* 0x0000200802007388 */ /* 0x0001e80000000c00 */
[----:B------:R0:W-:Y:S01]  /*19f0*/  @P0 ATOMS.ADD RZ, [UR10+0x30], R16 ;  /* 0x00003010ffff098c */ /* 0x0001e2000800000a */
[----:B--2---:R-:W-:-:S05]  /*1a00*/  MOV R17, UR23 ;  /* 0x0000001700117c02 */ /* 0x004fca0008000f00 */
[----:B------:R0:W-:Y:S01]  /*1a10*/  @P0 ATOMS.ADD RZ, [UR10+0x34], R17 ;  /* 0x00003411ffff098c */ /* 0x0001e2000800000a */
[----:B----4-:R-:W-:-:S05]  /*1a20*/  IMAD.U32 R18, RZ, RZ, UR24 ;  /* 0x00000018ff127e24 */ /* 0x010fca000f8e00ff */
[----:B------:R0:W-:Y:S01]  /*1a30*/  @P0 ATOMS.ADD RZ, [UR10+0x38], R18 ;  /* 0x00003812ffff098c */ /* 0x0001e2000800000a */
[----:B-1----:R-:W-:-:S05]  /*1a40*/  IMAD.U32 R19, RZ, RZ, UR4 ;  /* 0x00000004ff137e24 */ /* 0x002fca000f8e00ff */
[----:B------:R0:W-:Y:S01]  /*1a50*/  @P0 ATOMS.ADD RZ, [UR10+0x3c], R19 ;  /* 0x00003c13ffff098c */ /* 0x0001e2000800000a */
[----:B------:R-:W-:-:S03]  /*1a60*/  ISETP.NE.AND P0, PT, R21, RZ, PT ;  /* 0x000000ff1500720c */ /* 0x000fc60003f05270 */
[----:B------:R0:W-:Y:S01]  /*1a70*/  STS.128 [R2+0x30], R12 ;  /* 0x0000300c02007388 */ /* 0x0001e20000000c00 */
[----:B------:R-:W-:Y:S09]  /*1a80*/  BAR.SYNC.DEFER_BLOCKING 0x0 ;  /* 0x0000000000007b1d */ /* 0x000ff20000010000 */
[----:B------:R-:W-:Y:S05]  /*1a90*/  @P0 BRA `(.L_x_16) ;  /* 0x0000000400e80947 */ /* 0x000fea0003800000 */
[----:B0-----:R-:W-:Y:S01]  /*1aa0*/  LDS R4, [UR10] ;  /* 0x0000000aff047984 */ /* 0x001fe20008000800 */
[----:B------:R-:W-:Y:S01]  /*1ab0*/  UISETP.NE.AND UP0, UPT, UR9, 0x1, UPT ;  /* 0x000000010900788c */ /* 0x000fe2000bf05270 */
[----:B------:R-:W-:Y:S02]  /*1ac0*/  CS2R R34, SRZ ;  /* 0x0000000000227805 */ /* 0x000fe4000001ff00 */
[----:B------:R-:W-:Y:S01]  /*1ad0*/  CS2R R32, SRZ ;  /* 0x0000000000207805 */ /* 0x000fe2000001ff00 */
[----:B------:R-:W0:Y:S01]  /*1ae0*/  LDS R5, [UR10+0x4] ;  /* 0x0000040aff057984 */ /* 0x000e220008000800 */
[----:B------:R-:W-:Y:S02]  /*1af0*/  CS2R R18, SRZ ;  /* 0x0000000000127805 */ /* 0x000fe4000001ff00 */
[----:B------:R-:W-:Y:S01]  /*1b00*/  CS2R R22, SRZ ;  /* 0x0000000000167805 */ /* 0x000fe2000001ff00 */
[----:B------:R-:W-:Y:S01]  /*1b10*/  UMOV UR4, URZ ;  /* 0x000000ff00047c82 */ /* 0x000fe20008000000 */
[----:B------:R-:W1:Y:S04]  /*1b20*/  LDS R6, [UR10+0x8] ;  /* 0x0000080aff067984 */ /* 0x000e680008000800 */
[----:B------:R-:W2:Y:S04]  /*1b30*/  LDS R7, [UR10+0xc] ;  /* 0x00000c0aff077984 */ /* 0x000ea80008000800 */
[----:B------:R-:W3:Y:S04]  /*1b40*/  LDS R8, [UR10+0x10] ;  /* 0x0000100aff087984 */ /* 0x000ee80008000800 */
[----:B------:R-:W4:Y:S04]  /*1b50*/  LDS R9, [UR10+0x14] ;  /* 0x0000140aff097984 */ /* 0x000f280008000800 */
[----:B------:R-:W5:Y:S04]  /*1b60*/  LDS R10, [UR10+0x18] ;  /* 0x0000180aff0a7984 */ /* 0x000f680008000800 */
[----:B------:R-:W5:Y:S04]  /*1b70*/  LDS R11, [UR10+0x1c] ;  /* 0x00001c0aff0b7984 */ /* 0x000f680008000800 */
[----:B------:R-:W5:Y:S04]  /*1b80*/  LDS R12, [UR10+0x20] ;  /* 0x0000200aff0c7984 */ /* 0x000f680008000800 */
[----:B------:R-:W5:Y:S04]  /*1b90*/  LDS R13, [UR10+0x24] ;  /* 0x0000240aff0d7984 */ /* 0x000f680008000800 */
[----:B------:R-:W5:Y:S01]  /*1ba0*/  LDS R14, [UR10+0x28] ;  /* 0x0000280aff0e7984 */ /* 0x000f620008000800 */
[----:B0-----:R-:W-:-:S03]  /*1bb0*/  IADD3 R5, PT, PT, R4, R5, RZ ;  /* 0x0000000504057210 */ /* 0x001fc60007ffe0ff */
[----:B------:R-:W0:Y:S02]  /*1bc0*/  LDS R15, [UR10+0x2c] ;  /* 0x00002c0aff0f7984 */ /* 0x000e240008000800 */
[----:B-1----:R-:W-:Y:S02]  /*1bd0*/  IMAD.IADD R6, R5, 0x1, R6 ;  /* 0x0000000105067824 */ /* 0x002fe400078e0206 */
[----:B------:R-:W1:Y:S02]  /*1be0*/  LDS R16, [UR10+0x30] ;  /* 0x0000300aff107984 */ /* 0x000e640008000800 */
[----:B--2---:R-:W-:Y:S02]  /*1bf0*/  IMAD.IADD R7, R6, 0x1, R7 ;  /* 0x0000000106077824 */ /* 0x004fe400078e0207 */
[----:B------:R-:W2:Y:S03]  /*1c00*/  LDS R17, [UR10+0x34] ;  /* 0x0000340aff117984 */ /* 0x000ea60008000800 */
[----:B---3--:R-:W-:Y:S01]  /*1c10*/  IADD3 R8, PT, PT, R7, R8, RZ ;  /* 0x0000000807087210 */ /* 0x008fe20007ffe0ff */
[----:B------:R-:W3:Y:S04]  /*1c20*/  LDS R21, [UR10+0x38] ;  /* 0x0000380aff157984 */ /* 0x000ee80008000800 */
[----:B----4-:R-:W-:Y:S01]  /*1c30*/  IMAD.IADD R9, R8, 0x1, R9 ;  /* 0x0000000108097824 */ /* 0x010fe200078e0209 */
[----:B------:R-:W-:Y:S03]  /*1c40*/  STS [UR10+0x14], R8 ;  /* 0x00001408ff007988 */ /* 0x000fe6000800080a */
[----:B-----5:R-:W-:Y:S01]  /*1c50*/  IMAD.IADD R10, R9, 0x1, R10 ;  /* 0x00000001090a7824 */ /* 0x020fe200078e020a */
[----:B------:R-:W-:Y:S04]  /*1c60*/  STS [UR10+0x18], R9 ;  /* 0x00001809ff007988 */ /* 0x000fe8000800080a */
[----:B------:R-:W-:Y:S01]  /*1c70*/  IADD3 R11, PT, PT, R10, R11, RZ ;  /* 0x0000000b0a0b7210 */ /* 0x000fe20007ffe0ff */
[----:B------:R-:W-:Y:S04]  /*1c80*/  STS [UR10+0x1c], R10 ;  /* 0x00001c0aff007988 */ /* 0x000fe8000800080a */
[----:B------:R-:W-:Y:S01]  /*1c90*/  IMAD.IADD R12, R11, 0x1, R12 ;  /* 0x000000010b0c7824 */ /* 0x000fe200078e020c */
[----:B------:R-:W-:Y:S03]  /*1ca0*/  STS [UR10+0x20], R11 ;  /* 0x0000200bff007988 */ /* 0x000fe6000800080a */
[----:B------:R-:W-:Y:S01]  /*1cb0*/  IMAD.IADD R13, R12, 0x1, R13 ;  /* 0x000000010c0d7824 */ /* 0x000fe200078e020d */
[----:B------:R-:W-:Y:S04]  /*1cc0*/  STS [UR10+0x24], R12 ;  /* 0x0000240cff007988 */ /* 0x000fe8000800080a */
[----:B------:R-:W-:Y:S01]  /*1cd0*/  IADD3 R14, PT, PT, R13, R14, RZ ;  /* 0x0000000e0d0e7210 */ /* 0x000fe20007ffe0ff */
[----:B------:R-:W-:Y:S04]  /*1ce0*/  STS [UR10+0x28], R13 ;  /* 0x0000280dff007988 */ /* 0x000fe8000800080a */
[----:B0-----:R-:W-:Y:S01]  /*1cf0*/  IMAD.IADD R15, R14, 0x1, R15 ;  /* 0x000000010e0f7824 */ /* 0x001fe200078e020f */
[----:B------:R-:W-:Y:S03]  /*1d00*/  STS [UR10+0x2c], R14 ;  /* 0x00002c0eff007988 */ /* 0x000fe6000800080a */
[----:B-1----:R-:W-:Y:S01]  /*1d10*/  IMAD.IADD R16, R15, 0x1, R16 ;  /* 0x000000010f107824 */ /* 0x002fe200078e0210 */
[----:B------:R-:W-:Y:S04]  /*1d20*/  STS [UR10+0x30], R15 ;  /* 0x0000300fff007988 */ /* 0x000fe8000800080a */
[----:B------:R-:W-:Y:S01]  /*1d30*/  STL.128 [R1+0x30], RZ ;  /* 0x000030ff01007387 */ /* 0x000fe20000100c00 */
[----:B--2---:R-:W-:-:S03]  /*1d40*/  IADD3 R20, PT, PT, R16, R17, RZ ;  /* 0x0000001110147210 */ /* 0x004fc60007ffe0ff */
[----:B------:R-:W-:Y:S02]  /*1d50*/  STS [UR10], RZ ;  /* 0x000000ffff007988 */ /* 0x000fe4000800080a */
[----:B---3--:R-:W-:Y:S02]  /*1d60*/  IMAD.IADD R21, R20, 0x1, R21 ;  /* 0x0000000114157824 */ /* 0x008fe400078e0215 */
[----:B------:R-:W-:Y:S04]  /*1d70*/  STS [UR10+0x4], R4 ;  /* 0x00000404ff007988 */ /* 0x000fe8000800080a */
[----:B------:R0:W-:Y:S04]  /*1d80*/  STS [UR10+0x8], R5 ;  /* 0x00000805ff007988 */ /* 0x0001e8000800080a */
[----:B------:R-:W-:Y:S04]  /*1d90*/  STS [UR10+0xc], R6 ;  /* 0x00000c06ff007988 */ /* 0x000fe8000800080a */
[----:B------:R1:W-:Y:S01]  /*1da0*/  STS [UR10+0x10], R7 ;  /* 0x00001007ff007988 */ /* 0x0003e2000800080a */
[----:B0-----:R-:W-:-:S03]  /*1db0*/  CS2R R4, SRZ ;  /* 0x0000000000047805 */ /* 0x001fc6000001ff00 */
[----:B------:R0:W-:Y:S04]  /*1dc0*/  STS [UR10+0x34], R16 ;  /* 0x00003410ff007988 */ /* 0x0001e8000800080a */
[----:B------:R2:W-:Y:S01]  /*1dd0*/  STS.64 [UR10+0x38], R20 ;  /* 0x00003814ff007988 */ /* 0x0005e20008000a0a */
[----:B-1----:R-:W-:Y:S02]  /*1de0*/  CS2R R6, SRZ ;  /* 0x0000000000067805 */ /* 0x002fe4000001ff00 */
[----:B0-----:R-:W-:Y:S02]  /*1df0*/  CS2R R16, SRZ ;  /* 0x0000000000107805 */ /* 0x001fe4000001ff00 */
[----:B--2---:R-:W-:Y:S01]  /*1e00*/  CS2R R20, SRZ ;  /* 0x0000000000147805 */ /* 0x004fe2000001ff00 */
[----:B------:R-:W-:Y:S06]  /*1e10*/  BRA.U !UP0, `(.L_x_17) ;  /* 0x0000000108e87547 */ /* 0x000fec000b800000 */
[----:B------:R-:W-:Y:S01]  /*1e20*/  ULOP3.LUT UR4, UR9, 0xfffffffe, URZ, 0xc0, !UPT ;  /* 0xfffffffe09047892 */ /* 0x000fe2000f8ec0ff */
[----:B------:R-:W-:Y:S01]  /*1e30*/  IMAD.MOV.U32 R35, RZ, RZ, RZ ;  /* 0x000000ffff237224 */ /* 0x000fe200078e00ff */
[----:B------:R-:W-:Y:S02]  /*1e40*/  UIADD3 UR8, UPT, UPT, UR5, 0x40, URZ ;  /* 0x0000004005087890 */ /* 0x000fe4000fffe0ff */
[----:B------:R-:W-:-:S12]  /*1e50*/  UIADD3 UR4, UPT, UPT, -UR4, URZ, URZ ;  /* 0x000000ff04047290 */ /* 0x000fd8000fffe1ff */
.L_x_18:
[----:B------:R-:W0:Y:S01]  /*1e60*/  LDS.128 R28, [UR8+-0x40] ;  /* 0xffffc008ff1c7984 */ /* 0x000e220008000c00 */
[----:B------:R-:W-:-:S03]  /*1e70*/  UIADD3 UR4, UPT, UPT, UR4, 0x2, URZ ;  /* 0x0000000204047890 */ /* 0x000fc6000fffe0ff */
[----:B------:R-:W-:Y:S01]  /*1e80*/  STS.128 [UR8+-0x40], R4 ;  /* 0xffffc004ff007988 */ /* 0x000fe20008000c08 */
[----:B------:R-:W-:-:S03]  /*1e90*/  UISETP.NE.AND UP0, UPT, UR4, URZ, UPT ;  /* 0x000000ff0400728c */ /* 0x000fc6000bf05270 */
[----:B------:R-:W1:Y:S04]  /*1ea0*/  LDS.128 R24, [UR8+-0x30] ;  /* 0xffffd008ff187984 */ /* 0x000e680008000c00 */
[----:B------:R-:W2:Y:S04]  /*1eb0*/  LDS.128 R8, [UR8+-0x20] ;  /* 0xffffe008ff087984 */ /* 0x000ea80008000c00 */
[----:B------:R-:W3:Y:S04]  /*1ec0*/  LDS.128 R12, [UR8+-0x10] ;  /* 0xfffff008ff0c7984 */ /* 0x000ee80008000c00 */
[----:B------:R-:W-:Y:S04]  /*1ed0*/  STS.128 [UR8+-0x30], R20 ;  /* 0xffffd014ff007988 */ /* 0x000fe80008000c08 */
[----:B------:R-:W-:Y:S04]  /*1ee0*/  STS.128 [UR8+-0x20], R16 ;  /* 0xffffe010ff007988 */ /* 0x000fe80008000c08 */
[----:B------:R-:W-:Y:S01]  /*1ef0*/  STS.128 [UR8+-0x10], R32 ;  /* 0xfffff020ff007988 */ /* 0x000fe20008000c08 */
[----:B0-----:R-:W-:Y:S01]  /*1f00*/  IADD3 R28, PT, PT, R28, R4, RZ ;  /* 0x000000041c1c7210 */ /* 0x001fe20007ffe0ff */
[----:B------:R-:W-:Y:S01]  /*1f10*/  IMAD.IADD R29, R29, 0x1, R5 ;  /* 0x000000011d1d7824 */ /* 0x000fe200078e0205 */
[----:B------:R-:W-:Y:S01]  /*1f20*/  IADD3 R31, PT, PT, R31, R7, RZ ;  /* 0x000000071f1f7210 */ /* 0x000fe20007ffe0ff */
[----:B------:R-:W-:-:S02]  /*1f30*/  IMAD.IADD R30, R30, 0x1, R6 ;  /* 0x000000011e1e7824 */ /* 0x000fc400078e0206 */
[----:B------:R-:W0:Y:S01]  /*1f40*/  LDS.128 R4, [UR8] ;  /* 0x00000008ff047984 */ /* 0x000e220008000c00 */
[----:B-1----:R-:W-:Y:S01]  /*1f50*/  IMAD.IADD R24, R24, 0x1, R20 ;  /* 0x0000000118187824 */ /* 0x002fe200078e0214 */
[----:B------:R-:W-:Y:S01]  /*1f60*/  IADD3 R26, PT, PT, R26, R22, RZ ;  /* 0x000000161a1a7210 */ /* 0x000fe20007ffe0ff */
[----:B------:R-:W-:Y:S01]  /*1f70*/  IMAD.IADD R25, R25, 0x1, R21 ;  /* 0x0000000119197824 */ /* 0x000fe200078e0215 */
[----:B------:R-:W-:Y:S01]  /*1f80*/  STS.128 [UR8], R28 ;  /* 0x0000001cff007988 */ /* 0x000fe20008000c08 */
[----:B------:R-:W-:Y:S01]  /*1f90*/  IMAD.IADD R27, R27, 0x1, R23 ;  /* 0x000000011b1b7824 */ /* 0x000fe200078e0217 */
[----:B--2---:R-:W-:Y:S01]  /*1fa0*/  IADD3 R9, PT, PT, R9, R17, RZ ;  /* 0x0000001109097210 */ /* 0x004fe20007ffe0ff */
[----:B------:R-:W-:Y:S01]  /*1fb0*/  IMAD.IADD R8, R8, 0x1, R16 ;  /* 0x0000000108087824 */ /* 0x000fe200078e0210 */
[----:B------:R-:W1:Y:S01]  /*1fc0*/  LDS.128 R20, [UR8+0x10] ;  /* 0x00001008ff147984 */ /* 0x000e620008000c00 */
[----:B------:R-:W-:Y:S01]  /*1fd0*/  IMAD.IADD R10, R10, 0x1, R18 ;  /* 0x000000010a0a7824 */ /* 0x000fe200078e0212 */
[----:B---3--:R-:W-:Y:S01]  /*1fe0*/  IADD3 R12, PT, PT, R12, R32, RZ ;  /* 0x000000200c0c7210 */ /* 0x008fe20007ffe0ff */
[----:B------:R-:W-:Y:S01]  /*1ff0*/  IMAD.IADD R11, R11, 0x1, R19 ;  /* 0x000000010b0b7824 */ /* 0x000fe200078e0213 */
[----:B------:R-:W-:Y:S01]  /*2000*/  IADD3 R15, PT, PT, R15, R35, RZ ;  /* 0x000000230f0f7210 */ /* 0x000fe20007ffe0ff */
[----:B------:R-:W2:Y:S01]  /*2010*/  LDS.128 R16, [UR8+0x20] ;  /* 0x00002008ff107984 */ /* 0x000ea20008000c00 */
[----:B------:R-:W-:-:S02]  /*2020*/  IMAD.IADD R14, R14, 0x1, R34 ;  /* 0x000000010e0e7824 */ /* 0x000fc400078e0222 */
[----:B------:R-:W-:Y:S01]  /*2030*/  IMAD.IADD R13, R13, 0x1, R33 ;  /* 0x000000010d0d7824 */ /* 0x000fe200078e0221 */
[----:B------:R-:W-:Y:S04]  /*2040*/  STS.128 [UR8+0x10], R24 ;  /* 0x00001018ff007988 */ /* 0x000fe80008000c08 */
[----:B------:R-:W-:Y:S01]  /*2050*/  STS.128 [UR8+0x20], R8 ;  /* 0x00002008ff007988 */ /* 0x000fe20008000c08 */
[----:B0-----:R-:W-:Y:S01]  /*2060*/  IMAD.IADD R4, R28, 0x1, R4 ;  /* 0x000000011c047824 */ /* 0x001fe200078e0204 */
[----:B------:R-:W-:Y:S01]  /*2070*/  IADD3 R6, PT, PT, R30, R6, RZ ;  /* 0x000000061e067210 */ /* 0x000fe20007ffe0ff */
[----:B------:R-:W-:Y:S02]  /*2080*/  IMAD.IADD R5, R29, 0x1, R5 ;  /* 0x000000011d057824 */ /* 0x000fe400078e0205 */
[----:B------:R-:W-:-:S02]  /*2090*/  IMAD.IADD R7, R31, 0x1, R7 ;  /* 0x000000011f077824 */ /* 0x000fc400078e0207 */
[----:B------:R-:W0:Y:S01]  /*20a0*/  LDS.128 R28, [UR8+0x30] ;  /* 0x00003008ff1c7984 */ /* 0x000e220008000c00 */
[----:B-1----:R-:W-:Y:S01]  /*20b0*/  IMAD.IADD R20, R24, 0x1, R20 ;  /* 0x0000000118147824 */ /* 0x002fe200078e0214 */
[----:B------:R-:W-:Y:S01]  /*20c0*/  IADD3 R21, PT, PT, R25, R21, RZ ;  /* 0x0000001519157210 */ /* 0x000fe20007ffe0ff */
[----:B------:R-:W-:Y:S01]  /*20d0*/  IMAD.IADD R22, R26, 0x1, R22 ;  /* 0x000000011a167824 */ /* 0x000fe200078e0216 */
[----:B------:R1:W-:Y:S01]  /*20e0*/  STS.128 [UR8+0x30], R12 ;  /* 0x0000300cff007988 */ /* 0x0003e20008000c08 */
[----:B------:R-:W-:Y:S01]  /*20f0*/  IMAD.IADD R23, R27, 0x1, R23 ;  /* 0x000000011b177824 */ /* 0x000fe200078e0217 */
[----:B--2---:R-:W-:Y:S01]  /*2100*/  IADD3 R16, PT, PT, R8, R16, RZ ;  /* 0x0000001008107210 */ /* 0x004fe20007ffe0ff */
[----:B------:R-:W-:Y:S01]  /*2110*/  IMAD.IADD R17, R9, 0x1, R17 ;  /* 0x0000000109117824 */ /* 0x000fe200078e0211 */
[----:B------:R-:W-:Y:S01]  /*2120*/  IADD3 R19, PT, PT, R11, R19, RZ ;  /* 0x000000130b137210 */ /* 0x000fe20007ffe0ff */
[----:B------:R-:W-:Y:S01]  /*2130*/  IMAD.IADD R18, R10, 0x1, R18 ;  /* 0x000000010a127824 */ /* 0x000fe200078e0212 */
[----:B------:R-:W-:Y:S01]  /*2140*/  UIADD3 UR8, UPT, UPT, UR8, 0x80, URZ ;  /* 0x0000008008087890 */ /* 0x000fe2000fffe0ff */
[----:B0-----:R-:W-:Y:S01]  /*2150*/  IMAD.IADD R32, R12, 0x1, R28 ;  /* 0x000000010c207824 */ /* 0x001fe200078e021c */
[----:B------:R-:W-:Y:S01]  /*2160*/  IADD3 R34, PT, PT, R14, R30, RZ ;  /* 0x0000001e0e227210 */ /* 0x000fe20007ffe0ff */
[----:B------:R-:W-:-:S02]  /*2170*/  IMAD.IADD R33, R13, 0x1, R29 ;  /* 0x000000010d217824 */ /* 0x000fc400078e021d */
[----:B------:R-:W-:Y:S01]  /*2180*/  IMAD.IADD R35, R15, 0x1, R31 ;  /* 0x000000010f237824 */ /* 0x000fe200078e021f */
[----:B-1----:R-:W-:Y:S06]  /*2190*/  BRA.U UP0, `(.L_x_18) ;  /* 0xfffffffd00307547 */ /* 0x002fec000b83ffff */
[----:B------:R-:W-:-:S04]  /*21a0*/  USHF.L.U32 UR4, UR9, 0x4, URZ ;  /* 0x0000000409047899 */ /* 0x000fc800080006ff */
[----:B------:R-:W-:-:S12]  /*21b0*/  ULOP3.LUT UR4, UR4, 0x7fe0, URZ, 0xc0, !UPT ;  /* 0x00007fe004047892 */ /* 0x000fd8000f8ec0ff */
.L_x_17:
[----:B------:R-:W-:-:S04]  /*21c0*/  ULOP3.LUT UR8, UR9, 0x1, URZ, 0xc0, !UPT ;  /* 0x0000000109087892 */ /* 0x000fc8000f8ec0ff */
[----:B------:R-:W-:-:S06]  /*21d0*/  UISETP.NE.U32.AND UP0, UPT, UR8, 0x1, UPT ;  /* 0x000000010800788c */ /* 0x000fcc000bf05070 */
[----:B------:R-:W-:-:S05]  /*21e0*/  PLOP3.LUT P0, PT, PT, PT, UP0, 0x80, 0x8 ;  /* 0x000000000008781c */ /* 0x000fca0003f0f008 */
[----:B------:R-:W-:-:S09]  /*21f0*/  @!UP0 ULEA UR4, UR4, UR5, 0x2 ;  /* 0x0000000504048291 */ /* 0x000fd2000f8e10ff */
[----:B------:R1:W-:Y:S04]  /*2200*/  @!P0 STS.128 [UR4], R4 ;  /* 0x00000004ff008988 */ /* 0x0003e80008000c04 */
[----:B------:R1:W-:Y:S04]  /*2210*/  @!P0 STS.128 [UR4+0x10], R20 ;  /* 0x00001014ff008988 */ /* 0x0003e80008000c04 */
[----:B------:R1:W-:Y:S04]  /*2220*/  @!P0 STS.128 [UR4+0x20], R16 ;  /* 0x00002010ff008988 */ /* 0x0003e80008000c04 */
[----:B------:R1:W-:Y:S02]  /*2230*/  @!P0 STS.128 [UR4+0x30], R32 ;  /* 0x00003020ff008988 */ /* 0x0003e40008000c04 */
.L_x_16:
[----:B------:R-:W-:Y:S05]  /*2240*/  BSYNC.RECONVERGENT B0 ;  /* 0x0000000000007941 */ /* 0x000fea0003800200 */
.L_x_15:
[----:B------:R-:W-:Y:S06]  /*2250*/  BAR.SYNC.DEFER_BLOCKING 0x0 ;  /* 0x0000000000007b1d */ /* 0x000fec0000010000 */
[----:B------:R-:W-:Y:S05]  /*2260*/  @P1 EXIT ;  /* 0x000000000000194d */ /* 0x000fea0003800000 */
[----:B01----:R-:W-:Y:S01]  /*2270*/  IMAD.IADD R4, R0, 0x1, -R3 ;  /* 0x0000000100047824 */ /* 0x003fe200078e0a03 */
[----:B------:R-:W-:Y:S01]  /*2280*/  IADD3 R5, PT, PT, R3, -R0, RZ ;  /* 0x8000000003057210 */ /* 0x000fe20007ffe0ff */
[----:B------:R-:W0:Y:S01]  /*2290*/  LDCU UR4, c[0x0][0x394] ;  /* 0x00007280ff0477ac */ /* 0x000e220008000800 */
[----:B------:R-:W-:Y:S02]  /*22a0*/  BSSY.RECONVERGENT B0, `(.L_x_19) ;  /* 0x0000018000007945 */ /* 0x000fe40003800200 */
[----:B------:R-:W-:Y:S02]  /*22b0*/  LOP3.LUT P0, R12, R4, 0x3, RZ, 0xc0, !PT ;  /* 0x00000003040c7812 */ /* 0x000fe4000780c0ff */
[----:B------:R-:W-:-:S11]  /*22c0*/  ISETP.GT.U32.AND P1, PT, R5, -0x4, PT ;  /* 0xfffffffc0500780c */ /* 0x000fd60003f24070 */
[----:B------:R-:W-:Y:S05]  /*22d0*/  @!P0 BRA `(.L_x_20) ;  /* 0x0000000000508947 */ /* 0x000fea0003800000 */
[----:B------:R-:W1:Y:S01]  /*22e0*/  LDC.64 R4, c[0x0][0x380] ;  /* 0x0000e000ff047b82 */ /* 0x000e620000000a00 */
[----:B------:R-:W-:-:S07]  /*22f0*/  IMAD.MOV R12, RZ, RZ, -R12 ;  /* 0x000000ffff0c7224 */ /* 0x000fce00078e0a0c */
[----:B------:R-:W2:Y:S02]  /*2300*/  LDC.64 R6, c[0x0][0x388] ;  /* 0x0000e200ff067b82 */ /* 0x000ea40000000a00 */
.L_x_21:
[----:B-1-3--:R-:W-:-:S06]  /*2310*/  IMAD.WIDE R8, R3, 0x4, R4 ;  /* 0x0000000403087825 */ /* 0x00afcc00078e0204 */
[----:B------:R-:W0:Y:S01]  /*2320*/  LDG.E R9, desc[UR6][R8.64] ;  /* 0x0000000608097981 */ /* 0x000e22000c1e1900 */
[----:B------:R-:W-:Y:S01]  /*2330*/  IADD3 R12, PT, PT, R12, 0x1, RZ ;  /* 0x000000010c0c7810 */ /* 0x000fe20007ffe0ff */
[----:B------:R-:W-:-:S03]  /*2340*/  VIADD R3, R3, 0x1 ;  /* 0x0000000103037836 */ /* 0x000fc60000000000 */
[----:B------:R-:W-:Y:S02]  /*2350*/  ISETP.NE.AND P0, PT, R12, RZ, PT ;  /* 0x000000ff0c00720c */ /* 0x000fe40003f05270 */
[----:B0-----:R-:W-:-:S05]  /*2360*/  SHF.R.U32.HI R10, RZ, UR4, R9 ;  /* 0x00000004ff0a7c19 */ /* 0x001fca0008011609 */
[----:B------:R-:W-:-:S05]  /*2370*/  IMAD.SHL.U32 R10, R10, 0x4, RZ ;  /* 0x000000040a0a7824 */ /* 0x000fca00078e00ff */
[----:B------:R-:W-:-:S04]  /*2380*/  LOP3.LUT R13, R10, 0x3c, RZ, 0xc0, !PT ;  /* 0x0000003c0a0d7812 */ /* 0x000fc800078ec0ff */
[----:B------:R-:W-:Y:S02]  /*2390*/  IADD3 R14, PT, PT, R2, R13, RZ ;  /* 0x0000000d020e7210 */ /* 0x000fe40007ffe0ff */
[----:B------:R-:W-:Y:S04]  /*23a0*/  LDS R13, [R13+UR10] ;  /* 0x0000000a0d0d7984 */ /* 0x000fe80008000800 */
[----:B------:R-:W0:Y:S02]  /*23b0*/  LDS R10, [R14] ;  /* 0x000000000e0a7984 */ /* 0x000e240000000800 */
[----:B0-----:R-:W-:Y:S02]  /*23c0*/  IMAD.IADD R11, R13, 0x1, R10 ;  /* 0x000000010d0b7824 */ /* 0x001fe400078e020a */
[----:B------:R-:W-:-:S02]  /*23d0*/  VIADD R15, R10, 0x1 ;  /* 0x000000010a0f7836 */ /* 0x000fc40000000000 */
[----:B--2---:R-:W-:-:S03]  /*23e0*/  IMAD.WIDE.U32 R10, R11, 0x4, R6 ;  /* 0x000000040b0a7825 */ /* 0x004fc600078e0006 */
[----:B------:R3:W-:Y:S04]  /*23f0*/  STS [R14], R15 ;  /* 0x0000000f0e007388 */ /* 0x0007e80000000800 */
[----:B------:R3:W-:Y:S01]  /*2400*/  STG.E desc[UR6][R10.64], R9 ;  /* 0x000000090a007986 */ /* 0x0007e2000c101906 */
[----:B------:R-:W-:Y:S05]  /*2410*/  @P0 BRA `(.L_x_21) ;  /* 0xfffffffc00bc0947 */ /* 0x000fea000383ffff */
.L_x_20:
[----:B0-----:R-:W-:Y:S05]  /*2420*/  BSYNC.RECONVERGENT B0 ;  /* 0x0000000000007941 */ /* 0x001fea0003800200 */
.L_x_19:
[----:B------:R-:W-:Y:S05]  /*2430*/  @P1 EXIT ;  /* 0x000000000000194d */ /* 0x000fea0003800000 */
[----:B------:R-:W0:Y:S01]  /*2440*/  LDC.64 R4, c[0x0][0x388] ;  /* 0x0000e200ff047b82 */ /* 0x000e220000000a00 */
[----:B------:R-:W1:Y:S01]  /*2450*/  LDCU.64 UR4, c[0x0][0x380] ;  /* 0x00007000ff0477ac */ /* 0x000e620008000a00 */
[----:B------:R-:W-:Y:S01]  /*2460*/  IMAD.IADD R0, R3, 0x1, -R0 ;  /* 0x0000000103007824 */ /* 0x000fe200078e0a00 */
[----:B------:R-:W2:Y:S01]  /*2470*/  LDCU UR8, c[0x0][0x394] ;  /* 0x00007280ff0877ac */ /* 0x000ea20008000800 */
[----:B-1----:R-:W-:-:S04]  /*2480*/  UIADD3 UR4, UP0, UPT, UR4, 0x8, URZ ;  /* 0x0000000804047890 */ /* 0x002fc8000ff1e0ff */
[----:B--2---:R-:W-:-:S12]  /*2490*/  UIADD3.X UR5, UPT, UPT, URZ, UR5, URZ, UP0, !UPT ;  /* 0x00000005ff057290 */ /* 0x004fd800087fe4ff */
.L_x_22:
[----:B-1----:R-:W-:Y:S01]  /*24a0*/  MOV R6, UR4 ;  /* 0x0000000400067c02 */ /* 0x002fe20008000f00 */
[----:B------:R-:W-:-:S04]  /*24b0*/  IMAD.U32 R7, RZ, RZ, UR5 ;  /* 0x00000005ff077e24 */ /* 0x000fc8000f8e00ff */
[----:B------:R-:W-:-:S05]  /*24c0*/  IMAD.WIDE R6, R3, 0x4, R6 ;  /* 0x0000000403067825 */ /* 0x000fca00078e0206 */
[----:B---3--:R-:W2:Y:S02]  /*24d0*/  LDG.E R11, desc[UR6][R6.64+-0x8] ;  /* 0xfffff806060b7981 */ /* 0x008ea4000c1e1900 */
[----:B--2---:R-:W-:-:S05]  /*24e0*/  SHF.R.U32.HI R8, RZ, UR8, R11 ;  /* 0x00000008ff087c19 */ /* 0x004fca000801160b */
[----:B------:R-:W-:-:S05]  /*24f0*/  IMAD.SHL.U32 R8, R8, 0x4, RZ ;  /* 0x0000000408087824 */ /* 0x000fca00078e00ff */
[----:B------:R-:W-:-:S04]  /*2500*/  LOP3.LUT R13, R8, 0x3c, RZ, 0xc0, !PT ;  /* 0x0000003c080d7812 */ /* 0x000fc800078ec0ff */
[----:B------:R-:W-:Y:S02]  /*2510*/  IADD3 R10, PT, PT, R2, R13, RZ ;  /* 0x0000000d020a7210 */ /* 0x000fe40007ffe0ff */
[----:B------:R-:W-:Y:S04]  /*2520*/  LDS R13, [R13+UR10] ;  /* 0x0000000a0d0d7984 */ /* 0x000fe80008000800 */
[----:B------:R-:W1:Y:S02]  /*2530*/  LDS R12, [R10] ;  /* 0x000000000a0c7984 */ /* 0x000e640000000800 */
[----:B-1----:R-:W-:-:S04]  /*2540*/  IMAD.IADD R9, R13, 0x1, R12 ;  /* 0x000000010d097824 */ /* 0x002fc800078e020c */
[----:B0-----:R-:W-:-:S05]  /*2550*/  IMAD.WIDE.U32 R8, R9, 0x4, R4 ;  /* 0x0000000409087825 */ /* 0x001fca00078e0004 */
[----:B------:R-:W-:Y:S04]  /*2560*/  STG.E desc[UR6][R8.64], R11 ;  /* 0x0000000b08007986 */ /* 0x000fe8000c101906 */
[----:B------:R-:W2:Y:S01]  /*2570*/  LDG.E R17, desc[UR6][R6.64+-0x4] ;  /* 0xfffffc0606117981 */ /* 0x000ea2000c1e1900 */
[----:B------:R-:W-:-:S05]  /*2580*/  IADD3 R15, PT, PT, R12, 0x1, RZ ;  /* 0x000000010c0f7810 */ /* 0x000fca0007ffe0ff */
[----:B------:R-:W-:Y:S01]  /*2590*/  STS [R10], R15 ;  /* 0x0000000f0a007388 */ /* 0x000fe20000000800 */
[----:B--2---:R-:W-:-:S05]  /*25a0*/  SHF.R.U32.HI R14, RZ, UR8, R17 ;  /* 0x00000008ff0e7c19 */ /* 0x004fca0008011611 */
[----:B------:R-:W-:-:S05]  /*25b0*/  IMAD.SHL.U32 R14, R14, 0x4, RZ ;  /* 0x000000040e0e7824 */ /* 0x000fca00078e00ff */
[----:B------:R-:W-:-:S05]  /*25c0*/  LOP3.LUT R19, R14, 0x3c, RZ, 0xc0, !PT ;  /* 0x0000003c0e137812 */ /* 0x000fca00078ec0ff */
[----:B------:R-:W-:Y:S02]  /*25d0*/  IMAD.IADD R12, R2, 0x1, R19 ;  /* 0x00000001020c7824 */ /* 0x000fe400078e0213 */
[----:B------:R-:W-:Y:S04]  /*25e0*/  LDS R19, [R19+UR10] ;  /* 0x0000000a13137984 */ /* 0x000fe80008000800 */
[----:B------:R-:W0:Y:S02]  /*25f0*/  LDS R14, [R12] ;  /* 0x000000000c0e7984 */ /* 0x000e240000000800 */
[----:B0-----:R-:W-:-:S04]  /*2600*/  IMAD.IADD R13, R19, 0x1, R14 ;  /* 0x00000001130d7824 */ /* 0x001fc800078e020e */
[----:B------:R-:W-:-:S05]  /*2610*/  IMAD.WIDE.U32 R8, R13, 0x4, R4 ;  /* 0x000000040d087825 */ /* 0x000fca00078e0004 */
[----:B------:R-:W-:Y:S04]  /*2620*/  STG.E desc[UR6][R8.64], R17 ;  /* 0x0000001108007986 */ /* 0x000fe8000c101906 */
[----:B------:R-:W2:Y:S02]  /*2630*/  LDG.E R13, desc[UR6][R6.64] ;  /* 0x00000006060d7981 */ /* 0x000ea4000c1e1900 */
[----:B--2---:R-:W-:-:S04]  /*2640*/  SHF.R.U32.HI R11, RZ, UR8, R13 ;  /* 0x00000008ff0b7c19 */ /* 0x004fc8000801160d */
[----:B------:R-:W-:-:S04]  /*2650*/  SHF.L.U32 R11, R11, 0x2, RZ ;  /* 0x000000020b0b7819 */ /* 0x000fc800000006ff */
[----:B------:R-:W-:Y:S01]  /*2660*/  LOP3.LUT R21, R11, 0x3c, RZ, 0xc0, !PT ;  /* 0x0000003c0b157812 */ /* 0x000fe200078ec0ff */
[----:B------:R-:W-:-:S04]  /*2670*/  VIADD R11, R14, 0x1 ;  /* 0x000000010e0b7836 */ /* 0x000fc80000000000 */
[----:B------:R-:W-:Y:S01]  /*2680*/  IMAD.IADD R10, R2, 0x1, R21 ;  /* 0x00000001020a7824 */ /* 0x000fe200078e0215 */
[----:B------:R-:W-:Y:S04]  /*2690*/  STS [R12], R11 ;  /* 0x0000000b0c007388 */ /* 0x000fe80000000800 */
[----:B------:R-:W-:Y:S04]  /*26a0*/  LDS R21, [R21+UR10] ;  /* 0x0000000a15157984 */ /* 0x000fe80008000800 */
[----:B------:R-:W0:Y:S02]  /*26b0*/  LDS R14, [R10] ;  /* 0x000000000a0e7984 */ /* 0x000e240000000800 */
[----:B0-----:R-:W-:-:S05]  /*26c0*/  IADD3 R15, PT, PT, R21, R14, RZ ;  /* 0x0000000e150f7210 */ /* 0x001fca0007ffe0ff */
[----:B------:R-:W-:-:S05]  /*26d0*/  IMAD.WIDE.U32 R8, R15, 0x4, R4 ;  /* 0x000000040f087825 */ /* 0x000fca00078e0004 */
[----:B------:R-:W-:Y:S04]  /*26e0*/  STG.E desc[UR6][R8.64], R13 ;  /* 0x0000000d08007986 */ /* 0x000fe8000c101906 */
[----:B------:R-:W2:Y:S01]  /*26f0*/  LDG.E R17, desc[UR6][R6.64+0x4] ;  /* 0x0000040606117981 */ /* 0x000ea2000c1e1900 */
[----:B------:R-:W-:Y:S01]  /*2700*/  IADD3 R0, PT, PT, R0, 0x4, RZ ;  /* 0x0000000400007810 */ /* 0x000fe20007ffe0ff */
[----:B------:R-:W-:-:S03]  /*2710*/  VIADD R3, R3, 0x4 ;  /* 0x0000000403037836 */ /* 0x000fc60000000000 */
[----:B------:R-:W-:Y:S02]  /*2720*/  ISETP.NE.AND P0, PT, R0, RZ, PT ;  /* 0x000000ff0000720c */ /* 0x000fe40003f05270 */
[----:B--2---:R-:W-:-:S05]  /*2730*/  SHF.R.U32.HI R15, RZ, UR8, R17 ;  /* 0x00000008ff0f7c19 */ /* 0x004fca0008011611 */
[----:B------:R-:W-:-:S05]  /*2740*/  IMAD.SHL.U32 R15, R15, 0x4, RZ ;  /* 0x000000040f0f7824 */ /* 0x000fca00078e00ff */
[----:B------:R-:W-:Y:S01]  /*2750*/  LOP3.LUT R19, R15, 0x3c, RZ, 0xc0, !PT ;  /* 0x0000003c0f137812 */ /* 0x000fe200078ec0ff */
[----:B------:R-:W-:-:S03]  /*2760*/  VIADD R15, R14, 0x1 ;  /* 0x000000010e0f7836 */ /* 0x000fc60000000000 */
[----:B------:R-:W-:Y:S02]  /*2770*/  IADD3 R11, PT, PT, R2, R19, RZ ;  /* 0x00000013020b7210 */ /* 0x000fe40007ffe0ff */
[----:B------:R-:W-:Y:S04]  /*2780*/  STS [R10], R15 ;  /* 0x0000000f0a007388 */ /* 0x000fe80000000800 */
[----:B------:R-:W-:Y:S04]  /*2790*/  LDS R19, [R19+UR10] ;  /* 0x0000000a13137984 */ /* 0x000fe80008000800 */
[----:B------:R-:W0:Y:S02]  /*27a0*/  LDS R12, [R11] ;  /* 0x000000000b0c7984 */ /* 0x000e240000000800 */
[----:B0-----:R-:W-:-:S02]  /*27b0*/  IMAD.IADD R21, R19, 0x1, R12 ;  /* 0x0000000113157824 */ /* 0x001fc400078e020c */
[----:B------:R-:W-:Y:S02]  /*27c0*/  VIADD R12, R12, 0x1 ;  /* 0x000000010c0c7836 */ /* 0x000fe40000000000 */
[----:B------:R-:W-:-:S03]  /*27d0*/  IMAD.WIDE.U32 R6, R21, 0x4, R4 ;  /* 0x0000000415067825 */ /* 0x000fc600078e0004 */
[----:B------:R1:W-:Y:S04]  /*27e0*/  STS [R11], R12 ;  /* 0x0000000c0b007388 */ /* 0x0003e80000000800 */
[----:B------:R1:W-:Y:S01]  /*27f0*/  STG.E desc[UR6][R6.64], R17 ;  /* 0x0000001106007986 */ /* 0x0003e2000c101906 */
[----:B------:R-:W-:Y:S05]  /*2800*/  @P0 BRA `(.L_x_22) ;  /* 0xfffffffc00240947 */ /* 0x000fea000383ffff */
[----:B------:R-:W-:Y:S05]  /*2810*/  EXIT ;  /* 0x000000000000794d */ /* 0x000fea0003800000 */
.L_x_23:
[----:B------:R-:W-:-:S00]  /*2820*/  BRA `(.L_x_23) ;  /* 0xfffffffc00fc7947 */ /* 0x000fc0000383ffff */
[----:B------:R-:W-:-:S00]  /*2830*/  NOP ;  /* 0x0000000000007918 */ /* 0x000fc00000000000 */
        /* <DEDUP_REMOVED lines=12> */
.L_x_28:


//--------------------- .text._Z9matrixMulPfS_S_i --------------------------
	.section	.text._Z9matrixMulPfS_S_i,"ax",@progbits
	.align	128
        .global         _Z9matrixMulPfS_S_i
        .type           _Z9matrixMulPfS_S_i,@function
        .size           _Z9matrixMulPfS_S_i,(.L_x_29 - _Z9matrixMulPfS_S_i)
        .other          _Z9matrixMulPfS_S_i,@"STO_CUDA_ENTRY STV_DEFAULT"
_Z9matrixMulPfS_S_i:
.text._Z9matrixMulPfS_S_i:
[----:B------:R-:W-:Y:S01]  /*0000*/  LDC R1, c[0x0][0x37c] ;  /* 0x0000df00ff017b82 */ /* 0x000fe20000000800 */
[----:B------:R-:W0:Y:S07]  /*0010*/  S2R R28, SR_TID.Y ;  /* 0x00000000001c7919 */ /* 0x000e2e0000002200 */
[----:B------:R-:W1:Y:S01]  /*0020*/  S2UR UR5, SR_CTAID.X ;  /* 0x00000000000579c3 */ /* 0x000e620000002500 */
[----:B------:R-:W2:Y:S01]  /*0030*/  LDCU UR8, c[0x0][0x398] ;  /* 0x00007300ff0877ac */ /* 0x000ea20008000800 */
[----:B------:R-:W-:Y:S01]  /*0040*/  HFMA2 R27, -RZ, RZ, 0, 0 ;  /* 0x00000000ff1b7431 */ /* 0x000fe200000001ff */
[----:B------:R-:W3:Y:S01]  /*0050*/  S2R R17, SR_TID.X ;  /* 0x0000000000117919 */ /* 0x000ee20000002100 */
[----:B------:R-:W-:Y:S01]  /*0060*/  HFMA2 R25, -RZ, RZ, 0, 0 ;  /* 0x00000000ff197431 */ /* 0x000fe200000001ff */
[----:B------:R-:W-:Y:S01]  /*0070*/  MOV R23, RZ ;  /* 0x000000ff00177202 */ /* 0x000fe20000000f00 */
[----:B------:R-:W-:Y:S01]  /*0080*/  HFMA2 R29, -RZ, RZ, 0, 0 ;  /* 0x00000000ff1d7431 */ /* 0x000fe200000001ff */
[----:B------:R-:W-:Y:S01]  /*0090*/  MOV R31, RZ ;  /* 0x000000ff001f7202 */ /* 0x000fe20000000f00 */
[----:B------:R-:W0:Y:S01]  /*00a0*/  LDC R30, c[0x0][0x364] ;  /* 0x0000d900ff1e7b82 */ /* 0x000e220000000800 */
[----:B------:R-:W1:Y:S01]  /*00b0*/  LDCU UR4, c[0x0][0x360] ;  /* 0x00006c00ff0477ac */ /* 0x000e620008000800 */
[----:B------:R-:W-:Y:S01]  /*00c0*/  MOV R33, RZ ;  /* 0x000000ff00217202 */ /* 0x000fe20000000f00 */
[----:B------:R-:W4:Y:S05]  /*00d0*/  LDCU.64 UR12, c[0x0][0x358] ;  /* 0x00006b00ff0c77ac */ /* 0x000f2a0008000a00 */
[----:B------:R-:W0:Y:S01]  /*00e0*/  S2UR UR6, SR_CTAID.Y ;  /* 0x00000000000679c3 */ /* 0x000e220000002600 */
[----:B--2---:R-:W-:-:S02]  /*00f0*/  UISETP.GE.AND UP0, UPT, UR8, 0x20, UPT ;  /* 0x000000200800788c */ /* 0x004fc4000bf06270 */
[----:B-1----:R-:W-:-:S06]  /*0100*/  UIMAD UR5, UR5, UR4, URZ ;  /* 0x00000004050572a4 */ /* 0x002fcc000f8e02ff */
[----:B------:R-:W-:-:S04]  /*0110*/  MOV R0, UR5 ;  /* 0x0000000500007c02 */ /* 0x000fc80008000f00 */
[----:B---3--:R-:W-:Y:S01]  /*0120*/  LEA R21, R0, R17, 0x1 ;  /* 0x0000001100157211 */ /* 0x008fe200078e08ff */
[----:B0-----:R-:W-:-:S04]  /*0130*/  IMAD R30, R30, UR6, R28 ;  /* 0x000000061e1e7c24 */ /* 0x001fc8000f8e021c */
[----:B------:R-:W-:Y:S01]  /*0140*/  IMAD R19, R30, UR8, R17 ;  /* 0x000000081e137c24 */ /* 0x000fe2000f8e0211 */
[----:B----4-:R-:W-:Y:S06]  /*0150*/  BRA.U !UP0, `(.L_x_24) ;  /* 0x00000019080c7547 */ /* 0x010fec000b800000 */
[----:B------:R-:W0:Y:S01]  /*0160*/  LDC.64 R6, c[0x0][0x388] ;  /* 0x0000e200ff067b82 */ /* 0x000e220000000a00 */
[----:B------:R-:W-:-:S07]  /*0170*/  IMAD R11, R28, UR8, R21 ;  /* 0x000000081c0b7c24 */ /* 0x000fce000f8e0215 */
[----:B------:R-:W1:Y:S01]  /*0180*/  S2UR UR7, SR_CgaCtaId ;  /* 0x00000000000779c3 */ /* 0x000e620000008800 */
[----:B------:R-:W-:-:S07]  /*0190*/  IADD3 R9, PT, PT, R11, 0x20, RZ ;  /* 0x000000200b097810 */ /* 0x000fce0007ffe0ff */
[----:B------:R-:W2:Y:S01]  /*01a0*/  LDC.64 R2, c[0x0][0x380] ;  /* 0x0000e000ff027b82 */ /* 0x000ea20000000a00 */
[C---:B------:R-:W-:Y:S01]  /*01b0*/  IADD3 R27, PT, PT, R11.reuse, 0xa0, RZ ;  /* 0x000000a00b1b7810 */ /* 0x040fe20007ffe0ff */
[----:B------:R-:W-:Y:S01]  /*01c0*/  UMOV UR6, 0x400 ;  /* 0x0000040000067882 */ /* 0x000fe20000000000 */
[C---:B------:R-:W-:Y:S01]  /*01d0*/  IADD3 R25, PT, PT, R11.reuse, 0x80, RZ ;  /* 0x000000800b197810 */ /* 0x040fe20007ffe0ff */
[----:B------:R-:W-:Y:S01]  /*01e0*/  USHF.R.S32.HI UR4, URZ, 0x1f, UR8 ;  /* 0x0000001fff047899 */ /* 0x000fe20008011408 */
[C---:B------:R-:W-:Y:S01]  /*01f0*/  IADD3 R23, PT, PT, R11.reuse, 0x60, RZ ;  /* 0x000000600b177810 */ /* 0x040fe20007ffe0ff */
[----:B------:R-:W3:Y:S01]  /*0200*/  LDCU UR9, c[0x0][0x398] ;  /* 0x00007300ff0977ac */ /* 0x000ee20008000800 */
[C---:B------:R-:W-:Y:S01]  /*0210*/  IADD3 R5, PT, PT, R11.reuse, 0x40, RZ ;  /* 0x000000400b057810 */ /* 0x040fe20007ffe0ff */
[----:B0-----:R-:W-:-:S04]  /*0220*/  IMAD.WIDE.U32 R10, R11, 0x4, R6 ;  /* 0x000000040b0a7825 */ /* 0x001fc800078e0006 */
[----:B------:R-:W-:Y:S01]  /*0230*/  IMAD.WIDE.U32 R8, R9, 0x4, R6 ;  /* 0x0000000409087825 */ /* 0x000fe200078e0006 */
[----:B------:R-:W5:Y:S01]  /*0240*/  LDG.E R16, desc[UR12][R10.64] ;  /* 0x0000000c0a107981 */ /* 0x000f62000c1e1900 */
[----:B-1----:R-:W-:-:S03]  /*0250*/  ULEA UR10, UR7, UR6, 0x18 ;  /* 0x00000006070a7291 */ /* 0x002fc6000f8ec0ff */
[----:B------:R-:W5:Y:S01]  /*0260*/  LDG.E R18, desc[UR12][R8.64] ;  /* 0x0000000c08127981 */ /* 0x000f62000c1e1900 */
[----:B------:R-:W-:Y:S01]  /*0270*/  UIADD3 UR6, UPT, UPT, UR6, 0x1000, URZ ;  /* 0x0000100006067890 */ /* 0x000fe2000fffe0ff */
[--C-:B------:R-:W-:Y:S01]  /*0280*/  IMAD.WIDE.U32 R4, R5, 0x4, R6.reuse ;  /* 0x0000000405047825 */ /* 0x100fe200078e0006 */
[----:B------:R-:W-:Y:S02]  /*0290*/  IADD3 R0, PT, PT, R28, 0x20, RZ ;  /* 0x000000201c007810 */ /* 0x000fe40007ffe0ff */
[----:B------:R-:W-:Y:S01]  /*02a0*/  ULEA UR6, UR7, UR6, 0x18 ;  /* 0x0000000607067291 */ /* 0x000fe2000f8ec0ff */
[--C-:B------:R-:W-:Y:S01]  /*02b0*/  IMAD.WIDE.U32 R26, R27, 0x4, R6.reuse ;  /* 0x000000041b1a7825 */ /* 0x100fe200078e0006 */
[----:B------:R-:W-:Y:S01]  /*02c0*/  ULEA.HI UR4, UR4, UR8, URZ, 0x5 ;  /* 0x0000000804047291 */ /* 0x000fe2000f8f28ff */
[----:B------:R0:W5:Y:S02]  /*02d0*/  LDG.E R20, desc[UR12][R4.64] ;  /* 0x0000000c04147981 */ /* 0x000164000c1e1900 */
[----:B------:R-:W-:-:S04]  /*02e0*/  IMAD.WIDE.U32 R24, R25, 0x4, R6 ;  /* 0x0000000419187825 */ /* 0x000fc800078e0006 */
[----:B------:R-:W-:Y:S01]  /*02f0*/  IMAD.WIDE.U32 R22, R23, 0x4, R6 ;  /* 0x0000000417167825 */ /* 0x000fe200078e0006 */
[----:B------:R-:W-:Y:S01]  /*0300*/  USHF.R.S32.HI UR4, URZ, 0x5, UR4 ;  /* 0x00000005ff047899 */ /* 0x000fe20008011404 */
[----:B------:R-:W5:Y:S02]  /*0310*/  LDG.E R26, desc[UR12][R26.64] ;  /* 0x0000000c1a1a7981 */ /* 0x000f64000c1e1900 */
[----:B--2---:R-:W-:Y:S01]  /*0320*/  IMAD.WIDE.U32 R6, R19, 0x4, R2 ;  /* 0x0000000413067825 */ /* 0x004fe200078e0002 */
[----:B0-----:R-:W-:Y:S01]  /*0330*/  LEA R4, R28, UR10, 0x7 ;  /* 0x0000000a1c047c11 */ /* 0x001fe2000f8e38ff */
[----:B------:R0:W5:Y:S01]  /*0340*/  LDG.E R24, desc[UR12][R24.64] ;  /* 0x0000000c18187981 */ /* 0x000162000c1e1900 */
[----:B------:R-:W-:Y:S01]  /*0350*/  LEA R5, R17, UR6, 0x2 ;  /* 0x0000000611057c11 */ /* 0x000fe2000f8e10ff */
[----:B------:R-:W-:Y:S01]  /*0360*/  IMAD R0, R0, UR8, R21 ;  /* 0x0000000800007c24 */ /* 0x000fe2000f8e0215 */
[----:B------:R-:W-:Y:S01]  /*0370*/  MOV R33, RZ ;  /* 0x000000ff00217202 */ /* 0x000fe20000000f00 */
[----:B------:R1:W5:Y:S01]  /*0380*/  LDG.E R22, desc[UR12][R22.64] ;  /* 0x0000000c16167981 */ /* 0x000362000c1e1900 */
[----:B------:R-:W-:-:S02]  /*0390*/  MOV R2, R19 ;  /* 0x0000001300027202 */ /* 0x000fc40000000f00 */
[----:B------:R-:W-:Y:S01]  /*03a0*/  MOV R29, RZ ;  /* 0x000000ff001d7202 */ /* 0x000fe20000000f00 */
[----:B------:R2:W5:Y:S01]  /*03b0*/  LDG.E R7, desc[UR12][R6.64] ;  /* 0x0000000c06077981 */ /* 0x000562000c1e1900 */
[----:B------:R-:W-:Y:S02]  /*03c0*/  MOV R31, RZ ;  /* 0x000000ff001f7202 */ /* 0x000fe40000000f00 */
[----:B0-----:R-:W-:Y:S02]  /*03d0*/  MOV R25, RZ ;  /* 0x000000ff00197202 */ /* 0x001fe40000000f00 */
[----:B------:R-:W-:Y:S02]  /*03e0*/  MOV R27, RZ ;  /* 0x000000ff001b7202 */ /* 0x000fe40000000f00 */
[----:B-1----:R-:W-:Y:S02]  /*03f0*/  MOV R23, RZ ;  /* 0x000000ff00177202 */ /* 0x002fe40000000f00 */
[----:B------:R-:W-:-:S02]  /*0400*/  IADD3 R0, PT, PT, R0, 0x60, RZ ;  /* 0x0000006000007810 */ /* 0x000fc40007ffe0ff */
[----:B--2---:R-:W-:Y:S02]  /*0410*/  LEA R6, R17, R4, 0x2 ;  /* 0x0000000411067211 */ /* 0x004fe400078e10ff */
[----:B------:R-:W-:Y:S01]  /*0420*/  LEA R3, R28, R5, 0x8 ;  /* 0x000000051c037211 */ /* 0x000fe200078e40ff */
[----:B------:R-:W-:Y:S02]  /*0430*/  UIADD3 UR11, UPT, UPT, UR4, -0x1, URZ ;  /* 0xffffffff040b7890 */ /* 0x000fe4000fffe0ff */
[----:B------:R-:W-:-:S03]  /*0440*/  UIADD3 UR7, UPT, UPT, -UR4, URZ, URZ ;  /* 0x000000ff04077290 */ /* 0x000fc6000fffe1ff */
[----:B---3--:R-:W-:-:S09]  /*0450*/  UMOV UR4, URZ ;  /* 0x000000ff00047c82 */ /* 0x008fd20008000000 */
.L_x_26:
[----:B-----5:R0:W-:Y:S01]  /*0460*/  STS [R6], R7 ;  /* 0x0000000706007388 */ /* 0x0201e20000000800 */
[----:B------:R-:W-:-:S03]  /*0470*/  UIADD3 UR4, UPT, UPT, UR4, 0x1, URZ ;  /* 0x0000000104047890 */ /* 0x000fc6000fffe0ff */
[----:B------:R0:W-:Y:S01]  /*0480*/  STS [R3], R16 ;  /* 0x0000001003007388 */ /* 0x0001e20000000800 */
[----:B------:R-:W-:-:S03]  /*0490*/  UISETP.GE.AND UP0, UPT, UR4, UR11, UPT ;  /* 0x0000000b0400728c */ /* 0x000fc6000bf06270 */
[----:B------:R0:W-:Y:S04]  /*04a0*/  STS [R3+0x80], R18 ;  /* 0x0000801203007388 */ /* 0x0001e80000000800 */
[----:B------:R0:W-:Y:S04]  /*04b0*/  STS [R3+0x100], R20 ;  /* 0x0001001403007388 */ /* 0x0001e80000000800 */
[----:B------:R0:W-:Y:S04]  /*04c0*/  STS [R3+0x180], R22 ;  /* 0x0001801603007388 */ /* 0x0001e80000000800 */
[----:B------:R0:W-:Y:S04]  /*04d0*/  STS [R3+0x200], R24 ;  /* 0x0002001803007388 */ /* 0x0001e80000000800 */
[----:B------:R0:W-:Y:S01]  /*04e0*/  STS [R3+0x280], R26 ;  /* 0x0002801a03007388 */ /* 0x0001e20000000800 */
[----:B------:R-:W-:Y:S06]  /*04f0*/  BAR.SYNC.DEFER_BLOCKING 0x0 ;  /* 0x0000000000007b1d */ /* 0x000fec0000010000 */
[----:B------:R0:W1:Y:S01]  /*0500*/  LDS R32, [R5] ;  /* 0x0000000005207984 */ /* 0x0000620000000800 */
[----:B------:R-:W-:Y:S05]  /*0510*/  BRA.U UP0, `(.L_x_25) ;  /* 0x0000000100c87547 */ /* 0x000fea000b800000 */
[----:B0-----:R-:W-:Y:S01]  /*0520*/  IADD3 R7, PT, PT, R28, 0x20, RZ ;  /* 0x000000201c077810 */ /* 0x001fe20007ffe0ff */
[----:B------:R-:W-:Y:S01]  /*0530*/  HFMA2 R16, -RZ, RZ, 0, 0 ;  /* 0x00000000ff107431 */ /* 0x000fe200000001ff */
[----:B------:R-:W-:Y:S02]  /*0540*/  IADD3 R10, PT, PT, R21, 0xa0, RZ ;  /* 0x000000a0150a7810 */ /* 0x000fe40007ffe0ff */
[----:B------:R-:W-:Y:S02]  /*0550*/  ISETP.GE.U32.AND P1, PT, R7, UR9, PT ;  /* 0x0000000907007c0c */ /* 0x000fe4000bf26070 */
[C---:B------:R-:W-:Y:S02]  /*0560*/  IADD3 R7, PT, PT, R21.reuse, 0x20, RZ ;  /* 0x0000002015077810 */ /* 0x040fe40007ffe0ff */
[----:B------:R-:W-:Y:S02]  /*0570*/  ISETP.GE.OR P6, PT, R21, UR9, P1 ;  /* 0x0000000915007c0c */ /* 0x000fe40008fc6670 */
[----:B------:R-:W-:-:S02]  /*0580*/  ISETP.GE.OR P5, PT, R7, UR9, P1 ;  /* 0x0000000907007c0c */ /* 0x000fc40008fa6670 */
[----:B------:R-:W-:Y:S02]  /*0590*/  IADD3 R7, PT, PT, R21, 0x40, RZ ;  /* 0x0000004015077810 */ /* 0x000fe40007ffe0ff */
[----:B------:R-:W-:Y:S02]  /*05a0*/  ISETP.GE.OR P2, PT, R10, UR9, P1 ;  /* 0x000000090a007c0c */ /* 0x000fe40008f46670 */
[----:B------:R-:W-:Y:S02]  /*05b0*/  ISETP.GE.OR P4, PT, R7, UR9, P1 ;  /* 0x0000000907007c0c */ /* 0x000fe40008f86670 */
[C---:B------:R-:W-:Y:S02]  /*05c0*/  IADD3 R7, PT, PT, R21.reuse, 0x80, RZ ;  /* 0x0000008015077810 */ /* 0x040fe40007ffe0ff */
[----:B------:R-:W-:Y:S01]  /*05d0*/  IADD3 R10, PT, PT, R21, 0x60, RZ ;  /* 0x00000060150a7810 */ /* 0x000fe20007ffe0ff */
[----:B------:R-:W0:Y:S01]  /*05e0*/  @!P6 LDC.64 R8, c[0x0][0x388] ;  /* 0x0000e200ff08eb82 */ /* 0x000e220000000a00 */
[----:B------:R-:W-:-:S02]  /*05f0*/  ISETP.GE.OR P3, PT, R7, UR9, P1 ;  /* 0x0000000907007c0c */ /* 0x000fc40008f66670 */
[----:B------:R-:W-:Y:S02]  /*0600*/  IADD3 R7, PT, PT, R17, 0x20, RZ ;  /* 0x0000002011077810 */ /* 0x000fe40007ffe0ff */
[----:B------:R-:W-:Y:S02]  /*0610*/  ISETP.GE.OR P1, PT, R10, UR9, P1 ;  /* 0x000000090a007c0c */ /* 0x000fe40008f26670 */
[----:B------:R-:W-:Y:S01]  /*0620*/  ISETP.GE.U32.AND P0, PT, R7, UR9, PT ;  /* 0x0000000907007c0c */ /* 0x000fe2000bf06070 */
[----:B------:R-:W2:Y:S01]  /*0630*/  @!P5 LDC.64 R36, c[0x0][0x388] ;  /* 0x0000e200ff24db82 */ /* 0x000ea20000000a00 */
[----:B------:R-:W-:Y:S02]  /*0640*/  @!P6 IADD3 R7, PT, PT, R0, -0x60, RZ ;  /* 0xffffffa00007e810 */ /* 0x000fe40007ffe0ff */
[----:B------:R-:W-:-:S05]  /*0650*/  ISETP.GE.U32.OR P0, PT, R30, UR9, P0 ;  /* 0x000000091e007c0c */ /* 0x000fca0008706470 */
[----:B------:R-:W3:Y:S01]  /*0660*/  @!P4 LDC.64 R34, c[0x0][0x388] ;  /* 0x0000e200ff22cb82 */ /* 0x000ee20000000a00 */
[----:B0-----:R-:W-:-:S07]  /*0670*/  @!P6 IMAD.WIDE.U32 R8, R7, 0x4, R8 ;  /* 0x000000040708e825 */ /* 0x001fce00078e0008 */
[----:B------:R-:W0:Y:S01]  /*0680*/  @!P3 LDC.64 R14, c[0x0][0x388] ;  /* 0x0000e200ff0ebb82 */ /* 0x000e220000000a00 */
[----:B------:R-:W-:Y:S01]  /*0690*/  @!P5 IADD3 R7, PT, PT, R0, -0x40, RZ ;  /* 0xffffffc00007d810 */ /* 0x000fe20007ffe0ff */
[----:B------:R4:W5:Y:S01]  /*06a0*/  @!P6 LDG.E R16, desc[UR12][R8.64] ;  /* 0x0000000c0810e981 */ /* 0x000962000c1e1900 */
[----:B------:R-:W-:-:S03]  /*06b0*/  MOV R18, RZ ;  /* 0x000000ff00127202 */ /* 0x000fc60000000f00 */
[----:B--2---:R-:W-:Y:S02]  /*06c0*/  @!P5 IMAD.WIDE.U32 R36, R7, 0x4, R36 ;  /* 0x000000040724d825 */ /* 0x004fe400078e0024 */
[----:B------:R-:W2:Y:S01]  /*06d0*/  @!P0 LDC.64 R12, c[0x0][0x380] ;  /* 0x0000e000ff0c8b82 */ /* 0x000ea20000000a00 */
[C---:B------:R-:W-:Y:S02]  /*06e0*/  @!P4 IADD3 R7, PT, PT, R0.reuse, -0x20, RZ ;  /* 0xffffffe00007c810 */ /* 0x040fe40007ffe0ff */
[----:B------:R-:W-:Y:S01]  /*06f0*/  @!P2 IADD3 R22, PT, PT, R0, 0x40, RZ ;  /* 0x000000400016a810 */ /* 0x000fe20007ffe0ff */
[----:B------:R-:W-:Y:S01]  /*0700*/  HFMA2 R20, -RZ, RZ, 0, 0 ;  /* 0x00000000ff147431 */ /* 0x000fe200000001ff */
[----:B------:R-:W-:Y:S01]  /*0710*/  MOV R24, RZ ;  /* 0x000000ff00187202 */ /* 0x000fe20000000f00 */
[----:B------:R0:W5:Y:S02]  /*0720*/  @!P5 LDG.E R18, desc[UR12][R36.64] ;  /* 0x0000000c2412d981 */ /* 0x000164000c1e1900 */
[----:B----4-:R-:W4:Y:S01]  /*0730*/  @!P2 LDC.64 R8, c[0x0][0x388] ;  /* 0x0000e200ff08ab82 */ /* 0x010f220000000a00 */
[----:B---3--:R-:W-:-:S07]  /*0740*/  @!P4 IMAD.WIDE.U32 R34, R7, 0x4, R34 ;  /* 0x000000040722c825 */ /* 0x008fce00078e0022 */
[----:B------:R-:W3:Y:S01]  /*0750*/  @!P1 LDC.64 R10, c[0x0][0x388] ;  /* 0x0000e200ff0a9b82 */ /* 0x000ee20000000a00 */
[----:B------:R-:W-:Y:S01]  /*0760*/  @!P3 IADD3 R7, PT, PT, R0, 0x20, RZ ;  /* 0x000000200007b810 */ /* 0x000fe20007ffe0ff */
[----:B------:R0:W5:Y:S04]  /*0770*/  @!P4 LDG.E R20, desc[UR12][R34.64] ;  /* 0x0000000c2214c981 */ /* 0x000168000c1e1900 */
[----:B0-----:R-:W-:Y:S01]  /*0780*/  @!P3 IMAD.WIDE.U32 R14, R7, 0x4, R14 ;  /* 0x00000004070eb825 */ /* 0x001fe200078e000e */
[----:B------:R-:W-:Y:S02]  /*0790*/  @!P0 IADD3 R7, PT, PT, R2, 0x20, RZ ;  /* 0x0000002002078810 */ /* 0x000fe40007ffe0ff */
[----:B------:R-:W-:Y:S02]  /*07a0*/  MOV R26, RZ ;  /* 0x000000ff001a7202 */ /* 0x000fe40000000f00 */
[----:B------:R0:W5:Y:S01]  /*07b0*/  @!P3 LDG.E R24, desc[UR12][R14.64] ;  /* 0x0000000c0e18b981 */ /* 0x000162000c1e1900 */
[----:B--2---:R-:W-:-:S04]  /*07c0*/  @!P0 IMAD.WIDE.U32 R12, R7, 0x4, R12 ;  /* 0x00000004070c8825 */ /* 0x004fc800078e000c */
[----:B------:R-:W-:Y:S02]  /*07d0*/  HFMA2 R7, -RZ, RZ, 0, 0 ;  /* 0x00000000ff077431 */ /* 0x000fe400000001ff */
[----:B----4-:R-:W-:-:S04]  /*07e0*/  @!P2 IMAD.WIDE.U32 R8, R22, 0x4, R8 ;  /* 0x000000041608a825 */ /* 0x010fc800078e0008 */
[----:B------:R-:W-:Y:S01]  /*07f0*/  HFMA2 R22, -RZ, RZ, 0, 0 ;  /* 0x00000000ff167431 */ /* 0x000fe200000001ff */
[----:B------:R0:W5:Y:S01]  /*0800*/  @!P2 LDG.E R26, desc[UR12][R8.64] ;  /* 0x0000000c081aa981 */ /* 0x000162000c1e1900 */
[----:B---3--:R-:W-:-:S03]  /*0810*/  @!P1 IMAD.WIDE.U32 R10, R0, 0x4, R10 ;  /* 0x00000004000a9825 */ /* 0x008fc600078e000a */
[----:B------:R0:W5:Y:S04]  /*0820*/  @!P0 LDG.E R7, desc[UR12][R12.64] ;  /* 0x0000000c0c078981 */ /* 0x000168000c1e1900 */
[----:B------:R0:W5:Y:S02]  /*0830*/  @!P1 LDG.E R22, desc[UR12][R10.64] ;  /* 0x0000000c0a169981 */ /* 0x000164000c1e1900 */
.L_x_25:
[----:B0-----:R-:W1:Y:S01]  /*0840*/  LDS.128 R12, [R4] ;  /* 0x00000000040c7984 */ /* 0x001e620000000c00 */
[----:B------:R-:W-:Y:S01]  /*0850*/  UIADD3 UR7, UPT, UPT, UR7, 0x1, URZ ;  /* 0x0000000107077890 */ /* 0x000fe2000fffe0ff */
[----:B------:R-:W-:Y:S01]  /*0860*/  IADD3 R28, PT, PT, R28, 0x20, RZ ;  /* 0x000000201c1c7810 */ /* 0x000fe20007ffe0ff */
[----:B------:R-:W-:Y:S01]  /*0870*/  UMOV UR8, UR9 ;  /* 0x0000000900087c82 */ /* 0x000fe20008000000 */
[----:B------:R-:W0:Y:S01]  /*0880*/  LDS R11, [R5+0x80] ;  /* 0x00008000050b7984 */ /* 0x000e220000000800 */
[----:B------:R-:W-:Y:S01]  /*0890*/  UISETP.NE.AND UP0, UPT, UR7, URZ, UPT ;  /* 0x000000ff0700728c */ /* 0x000fe2000bf05270 */
[----:B------:R-:W-:Y:S02]  /*08a0*/  IADD3 R2, PT, PT, R2, 0x20, RZ ;  /* 0x0000002002027810 */ /* 0x000fe40007ffe0ff */
[----:B------:R-:W2:Y:S01]  /*08b0*/  LDS R9, [R5+0x100] ;  /* 0x0001000005097984 */ /* 0x000ea20000000800 */
[----:B------:R-:W-:-:S03]  /*08c0*/  IADD3 R17, PT, PT, R17, 0x20, RZ ;  /* 0x0000002011117810 */ /* 0x000fc60007ffe0ff */
[----:B------:R-:W3:Y:S04]  /*08d0*/  LDS R36, [R5+0x180] ;  /* 0x0001800005247984 */ /* 0x000ee80000000800 */
[----:B------:R-:W4:Y:S04]  /*08e0*/  LDS R34, [R5+0x200] ;  /* 0x0002000005227984 */ /* 0x000f280000000800 */
[----:B------:R-:W4:Y:S04]  /*08f0*/  LDS R10, [R5+0x280] ;  /* 0x00028000050a7984 */ /* 0x000f280000000800 */
[----:B------:R-:W4:Y:S01]  /*0900*/  LDS R8, [R5+0x300] ;  /* 0x0003000005087984 */ /* 0x000f220000000800 */
[C---:B-1----:R-:W-:Y:S01]  /*0910*/  FFMA R32, R12.reuse, R32, R23 ;  /* 0x000000200c207223 */ /* 0x042fe20000000017 */
[C---:B0-----:R-:W-:Y:S01]  /*0920*/  FFMA R27, R12.reuse, R11, R27 ;  /* 0x0000000b0c1b7223 */ /* 0x041fe2000000001b */
[----:B--2---:R-:W-:-:S02]  /*0930*/  FFMA R25, R12, R9, R25 ;  /* 0x000000090c197223 */ /* 0x004fc40000000019 */
[-C--:B------:R-:W-:Y:S01]  /*0940*/  FFMA R23, R9, R13.reuse, R32 ;  /* 0x0000000d09177223 */ /* 0x080fe20000000020 */
[----:B---3--:R-:W-:Y:S01]  /*0950*/  FFMA R11, R12, R36, R31 ;  /* 0x000000240c0b7223 */ /* 0x008fe2000000001f */
[-C--:B------:R-:W-:Y:S01]  /*0960*/  FFMA R27, R36, R13.reuse, R27 ;  /* 0x0000000d241b7223 */ /* 0x080fe2000000001b */
[----:B----4-:R-:W-:Y:S01]  /*0970*/  FFMA R31, R12, R34, R29 ;  /* 0x000000220c1f7223 */ /* 0x010fe2000000001d */
[CC--:B------:R-:W-:Y:S01]  /*0980*/  FFMA R9, R34.reuse, R13.reuse, R25 ;  /* 0x0000000d22097223 */ /* 0x0c0fe20000000019 */
[----:B------:R-:W-:Y:S01]  /*0990*/  FFMA R32, R34, R14, R23 ;  /* 0x0000000e22207223 */ /* 0x000fe20000000017 */
[----:B------:R-:W0:Y:S01]  /*09a0*/  LDS R25, [R5+0x400] ;  /* 0x0004000005197984 */ /* 0x000e220000000800 */
[----:B------:R-:W-:Y:S01]  /*09b0*/  FFMA R33, R12, R10, R33 ;  /* 0x0000000a0c217223 */ /* 0x000fe20000000021 */
[CC--:B------:R-:W-:Y:S01]  /*09c0*/  FFMA R36, R10.reuse, R14.reuse, R27 ;  /* 0x0000000e0a247223 */ /* 0x0c0fe2000000001b */
[-C--:B------:R-:W-:Y:S01]  /*09d0*/  FFMA R29, R10, R13.reuse, R11 ;  /* 0x0000000d0a1d7223 */ /* 0x080fe2000000000b */
[----:B------:R-:W1:Y:S01]  /*09e0*/  LDS R34, [R5+0x380] ;  /* 0x0003800005227984 */ /* 0x000e620000000800 */
[C---:B------:R-:W-:Y:S01]  /*09f0*/  FFMA R31, R8.reuse, R13, R31 ;  /* 0x0000000d081f7223 */ /* 0x040fe2000000001f */
[CC--:B------:R-:W-:Y:S01]  /*0a00*/  FFMA R12, R8.reuse, R14.reuse, R9 ;  /* 0x0000000e080c7223 */ /* 0x0c0fe20000000009 */
[-C--:B------:R-:W-:Y:S01]  /*0a10*/  FFMA R27, R8, R15.reuse, R32 ;  /* 0x0000000f081b7223 */ /* 0x080fe20000000020 */
[----:B------:R-:W2:Y:S04]  /*0a20*/  LDS R23, [R5+0x480] ;  /* 0x0004800005177984 */ /* 0x000ea80000000800 */
[----:B------:R-:W3:Y:S01]  /*0a30*/  LDS.128 R8, [R4+0x10] ;  /* 0x0000100004087984 */ /* 0x000ee20000000c00 */
[C---:B0-----:R-:W-:Y:S01]  /*0a40*/  FFMA R12, R25.reuse, R15, R12 ;  /* 0x0000000f190c7223 */ /* 0x041fe2000000000c */
[C---:B-1----:R-:W-:Y:S01]  /*0a50*/  FFMA R33, R34.reuse, R13, R33 ;  /* 0x0000000d22217223 */ /* 0x042fe20000000021 */
[CC--:B------:R-:W-:Y:S01]  /*0a60*/  FFMA R32, R34.reuse, R14.reuse, R29 ;  /* 0x0000000e22207223 */ /* 0x0c0fe2000000001d */
[-C--:B------:R-:W-:Y:S01]  /*0a70*/  FFMA R13, R34, R15.reuse, R36 ;  /* 0x0000000f220d7223 */ /* 0x080fe20000000024 */
[-C--:B------:R-:W-:Y:S01]  /*0a80*/  FFMA R34, R25, R14.reuse, R31 ;  /* 0x0000000e19227223 */ /* 0x080fe2000000001f */
[----:B------:R-:W0:Y:S01]  /*0a90*/  LDS R29, [R5+0x500] ;  /* 0x00050000051d7984 */ /* 0x000e220000000800 */
[C---:B--2---:R-:W-:Y:S01]  /*0aa0*/  FFMA R14, R23.reuse, R14, R33 ;  /* 0x0000000e170e7223 */ /* 0x044fe20000000021 */
[----:B------:R-:W-:-:S02]  /*0ab0*/  FFMA R33, R23, R15, R32 ;  /* 0x0000000f17217223 */ /* 0x000fc40000000020 */
[----:B------:R-:W1:Y:S01]  /*0ac0*/  LDS R31, [R5+0x580] ;  /* 0x00058000051f7984 */ /* 0x000e620000000800 */
[-C--:B---3--:R-:W-:Y:S01]  /*0ad0*/  FFMA R36, R25, R8.reuse, R27 ;  /* 0x0000000819247223 */ /* 0x088fe2000000001b */
[-C--:B------:R-:W-:Y:S02]  /*0ae0*/  FFMA R13, R23, R8.reuse, R13 ;  /* 0x00000008170d7223 */ /* 0x080fe4000000000d */
[----:B------:R-:W2:Y:S04]  /*0af0*/  LDS R27, [R5+0x600] ;  /* 0x00060000051b7984 */ /* 0x000ea80000000800 */
[----:B------:R-:W3:Y:S04]  /*0b00*/  LDS R25, [R5+0x680] ;  /* 0x0006800005197984 */ /* 0x000ee80000000800 */
[----:B------:R-:W4:Y:S01]  /*0b10*/  LDS R32, [R5+0x700] ;  /* 0x0007000005207984 */ /* 0x000f220000000800 */
[C---:B0-----:R-:W-:Y:S01]  /*0b20*/  FFMA R23, R29.reuse, R15, R34 ;  /* 0x0000000f1d177223 */ /* 0x041fe20000000022 */
[CC--:B------:R-:W-:Y:S01]  /*0b30*/  FFMA R12, R29.reuse, R8.reuse, R12 ;  /* 0x000000081d0c7223 */ /* 0x0c0fe2000000000c */
[----:B------:R-:W-:Y:S01]  /*0b40*/  FFMA R29, R29, R9, R36 ;  /* 0x000000091d1d7223 */ /* 0x000fe20000000024 */
[C---:B-1----:R-:W-:Y:S01]  /*0b50*/  FFMA R34, R31.reuse, R15, R14 ;  /* 0x0000000f1f227223 */ /* 0x042fe2000000000e */
[CC--:B------:R-:W-:Y:S01]  /*0b60*/  FFMA R15, R31.reuse, R9.reuse, R13 ;  /* 0x000000091f0f7223 */ /* 0x0c0fe2000000000d */
[----:B------:R-:W-:Y:S01]  /*0b70*/  FFMA R14, R31, R8, R33 ;  /* 0x000000081f0e7223 */ /* 0x000fe20000000021 */
[C---:B--2---:R-:W-:Y:S01]  /*0b80*/  FFMA R13, R27.reuse, R9, R12 ;  /* 0x000000091b0d7223 */ /* 0x044fe2000000000c */
[-C--:B------:R-:W-:Y:S01]  /*0b90*/  FFMA R12, R27, R10.reuse, R29 ;  /* 0x0000000a1b0c7223 */ /* 0x080fe2000000001d */
[C---:B------:R-:W-:Y:S01]  /*0ba0*/  FFMA R33, R8.reuse, R27, R23 ;  /* 0x0000001b08217223 */ /* 0x040fe20000000017 */
[----:B---3--:R-:W-:Y:S01]  /*0bb0*/  FFMA R29, R8, R25, R34 ;  /* 0x00000019081d7223 */ /* 0x008fe20000000022 */
[C---:B------:R-:W-:Y:S01]  /*0bc0*/  FFMA R31, R25.reuse, R9, R14 ;  /* 0x00000009191f7223 */ /* 0x040fe2000000000e */
[----:B------:R-:W0:Y:S01]  /*0bd0*/  LDS R34, [R5+0x780] ;  /* 0x0007800005227984 */ /* 0x000e220000000800 */
[-C--:B------:R-:W-:Y:S01]  /*0be0*/  FFMA R36, R25, R10.reuse, R15 ;  /* 0x0000000a19247223 */ /* 0x080fe2000000000f */
[C---:B----4-:R-:W-:Y:S01]  /*0bf0*/  FFMA R8, R32.reuse, R10, R13 ;  /* 0x0000000a20087223 */ /* 0x050fe2000000000d */
[C---:B------:R-:W-:Y:S01]  /*0c00*/  FFMA R27, R32.reuse, R11, R12 ;  /* 0x0000000b201b7223 */ /* 0x040fe2000000000c */
[----:B------:R-:W1:Y:S01]  /*0c10*/  LDS R25, [R5+0x800] ;  /* 0x0008000005197984 */ /* 0x000e620000000800 */
[----:B------:R-:W-:-:S03]  /*0c20*/  FFMA R33, R32, R9, R33 ;  /* 0x0000000920217223 */ /* 0x000fc60000000021 */
[----:B------:R-:W2:Y:S04]  /*0c30*/  LDS R23, [R5+0x880] ;  /* 0x0008800005177984 */ /* 0x000ea80000000800 */
[----:B------:R-:W3:Y:S01]  /*0c40*/  LDS.128 R12, [R4+0x20] ;  /* 0x00002000040c7984 */ /* 0x000ee20000000c00 */
[C---:B0-----:R-:W-:Y:S01]  /*0c50*/  FFMA R29, R34.reuse, R9, R29 ;  /* 0x00000009221d7223 */ /* 0x041fe2000000001d */
[CC--:B------:R-:W-:Y:S01]  /*0c60*/  FFMA R32, R34.reuse, R10.reuse, R31 ;  /* 0x0000000a22207223 */ /* 0x0c0fe2000000001f */
[-C--:B------:R-:W-:Y:S01]  /*0c70*/  FFMA R9, R34, R11.reuse, R36 ;  /* 0x0000000b22097223 */ /* 0x080fe20000000024 */
[----:B------:R-:W0:Y:S01]  /*0c80*/  LDS R31, [R5+0x980] ;  /* 0x00098000051f7984 */ /* 0x000e220000000800 */
[CC--:B-1----:R-:W-:Y:S01]  /*0c90*/  FFMA R34, R25.reuse, R10.reuse, R33 ;  /* 0x0000000a19227223 */ /* 0x0c2fe20000000021 */
[-C--:B------:R-:W-:Y:S01]  /*0ca0*/  FFMA R8, R25, R11.reuse, R8 ;  /* 0x0000000b19087223 */ /* 0x080fe20000000008 */
[C---:B--2---:R-:W-:Y:S01]  /*0cb0*/  FFMA R10, R23.reuse, R10, R29 ;  /* 0x0000000a170a7223 */ /* 0x044fe2000000001d */
[----:B------:R-:W-:Y:S01]  /*0cc0*/  FFMA R33, R23, R11, R32 ;  /* 0x0000000b17217223 */ /* 0x000fe20000000020 */
[----:B------:R-:W1:Y:S01]  /*0cd0*/  LDS R29, [R5+0x900] ;  /* 0x00090000051d7984 */ /* 0x000e620000000800 */
[-C--:B---3--:R-:W-:Y:S01]  /*0ce0*/  FFMA R36, R25, R12.reuse, R27 ;  /* 0x0000000c19247223 */ /* 0x088fe2000000001b */
[----:B------:R-:W-:-:S02]  /*0cf0*/  FFMA R9, R23, R12, R9 ;  /* 0x0000000c17097223 */ /* 0x000fc40000000009 */
[----:B------:R-:W2:Y:S04]  /*0d00*/  LDS R27, [R5+0xa00] ;  /* 0x000a0000051b7984 */ /* 0x000ea80000000800 */
[----:B------:R-:W3:Y:S04]  /*0d10*/  LDS R25, [R5+0xa80] ;  /* 0x000a800005197984 */ /* 0x000ee80000000800 */
[----:B------:R-:W4:Y:S01]  /*0d20*/  LDS R32, [R5+0xb00] ;  /* 0x000b000005207984 */ /* 0x000f220000000800 */
[----:B0-----:R-:W-:Y:S01]  /*0d30*/  FFMA R35, R31, R13, R9 ;  /* 0x0000000d1f237223 */ /* 0x001fe20000000009 */
[-C--:B-1----:R-:W-:Y:S01]  /*0d40*/  FFMA R23, R29, R11.reuse, R34 ;  /* 0x0000000b1d177223 */ /* 0x082fe20000000022 */
[----:B------:R-:W-:Y:S01]  /*0d50*/  FFMA R34, R31, R11, R10 ;  /* 0x0000000b1f227223 */ /* 0x000fe2000000000a */
[-C--:B------:R-:W-:Y:S01]  /*0d60*/  FFMA R8, R29, R12.reuse, R8 ;  /* 0x0000000c1d087223 */ /* 0x080fe20000000008 */
[----:B------:R-:W-:Y:S01]  /*0d70*/  FFMA R10, R31, R12, R33 ;  /* 0x0000000c1f0a7223 */ /* 0x000fe20000000021 */
[----:B------:R-:W-:Y:S01]  /*0d80*/  FFMA R29, R29, R13, R36 ;  /* 0x0000000d1d1d7223 */ /* 0x000fe20000000024 */
[C---:B--2---:R-:W-:Y:S01]  /*0d90*/  FFMA R9, R12.reuse, R27, R23 ;  /* 0x0000001b0c097223 */ /* 0x044fe20000000017 */
[C---:B------:R-:W-:Y:S01]  /*0da0*/  FFMA R11, R27.reuse, R13, R8 ;  /* 0x0000000d1b0b7223 */ /* 0x040fe20000000008 */
[----:B------:R-:W-:Y:S01]  /*0db0*/  LDS R23, [R5+0xc80] ;  /* 0x000c800005177984 */ /* 0x000fe20000000800 */
[----:B---3--:R-:W-:Y:S01]  /*0dc0*/  FFMA R31, R12, R25, R34 ;  /* 0x000000190c1f7223 */ /* 0x008fe20000000022 */
[-C--:B------:R-:W-:Y:S01]  /*0dd0*/  FFMA R8, R27, R14.reuse, R29 ;  /* 0x0000000e1b087223 */ /* 0x080fe2000000001d */
[CC--:B------:R-:W-:Y:S01]  /*0de0*/  FFMA R33, R25.reuse, R13.reuse, R10 ;  /* 0x0000000d19217223 */ /* 0x0c0fe2000000000a */
[----:B------:R-:W0:Y:S01]  /*0df0*/  LDS R12, [R5+0xb80] ;  /* 0x000b8000050c7984 */ /* 0x000e220000000800 */
[-C--:B------:R-:W-:Y:S01]  /*0e00*/  FFMA R36, R25, R14.reuse, R35 ;  /* 0x0000000e19247223 */ /* 0x080fe20000000023 */
[C---:B----4-:R-:W-:Y:S01]  /*0e10*/  FFMA R25, R32.reuse, R13, R9 ;  /* 0x0000000d20197223 */ /* 0x050fe20000000009 */
[C---:B------:R-:W-:Y:S01]  /*0e20*/  FFMA R34, R32.reuse, R14, R11 ;  /* 0x0000000e20227223 */ /* 0x040fe2000000000b */
[----:B------:R-:W1:Y:S01]  /*0e30*/  LDS R27, [R5+0xc00] ;  /* 0x000c0000051b7984 */ /* 0x000e620000000800 */
[----:B------:R-:W-:-:S03]  /*0e40*/  FFMA R29, R32, R15, R8 ;  /* 0x0000000f201d7223 */ /* 0x000fc60000000008 */
[----:B------:R-:W2:Y:S01]  /*0e50*/  LDS.128 R8, [R4+0x30] ;  /* 0x0000300004087984 */ /* 0x000ea20000000c00 */
[C---:B0-----:R-:W-:Y:S01]  /*0e60*/  FFMA R13, R12.reuse, R13, R31 ;  /* 0x0000000d0c0d7223 */ /* 0x041fe2000000001f */
[CC--:B------:R-:W-:Y:S01]  /*0e70*/  FFMA R32, R12.reuse, R14.reuse, R33 ;  /* 0x0000000e0c207223 */ /* 0x0c0fe20000000021 */
[-C--:B------:R-:W-:Y:S01]  /*0e80*/  FFMA R31, R12, R15.reuse, R36 ;  /* 0x0000000f0c1f7223 */ /* 0x080fe20000000024 */
[-C--:B-1----:R-:W-:Y:S01]  /*0e90*/  FFMA R12, R27, R14.reuse, R25 ;  /* 0x0000000e1b0c7223 */ /* 0x082fe20000000019 */
[----:B------:R-:W-:Y:S01]  /*0ea0*/  FFMA R14, R23, R14, R13 ;  /* 0x0000000e170e7223 */ /* 0x000fe2000000000d */
[CC--:B------:R-:W-:Y:S01]  /*0eb0*/  FFMA R25, R27.reuse, R15.reuse, R34 ;  /* 0x0000000f1b197223 */ /* 0x0c0fe20000000022 */
[----:B------:R-:W0:Y:S01]  /*0ec0*/  LDS R13, [R5+0xd00] ;  /* 0x000d0000050d7984 */ /* 0x000e220000000800 */
[-C--:B--2---:R-:W-:Y:S01]  /*0ed0*/  FFMA R34, R27, R8.reuse, R29 ;  /* 0x000000081b227223 */ /* 0x084fe2000000001d */
[CC--:B------:R-:W-:Y:S01]  /*0ee0*/  FFMA R36, R23.reuse, R8.reuse, R31 ;  /* 0x0000000817247223 */ /* 0x0c0fe2000000001f */
[-C--:B------:R-:W-:Y:S01]  /*0ef0*/  FFMA R29, R23, R15.reuse, R32 ;  /* 0x0000000f171d7223 */ /* 0x080fe20000000020 */
[----:B------:R-:W1:Y:S04]  /*0f00*/  LDS R27, [R5+0xd80] ;  /* 0x000d8000051b7984 */ /* 0x000e680000000800 */
        /* <DEDUP_REMOVED lines=8> */
[----:B------:R-:W0:Y:S01]  /*0f90*/  LDS R34, [R5+0xf80] ;  /* 0x000f800005227984 */ /* 0x000e220000000800 */
[----:B------:R-:W-:Y:S01]  /*0fa0*/  FFMA R14, R27, R8, R29 ;  /* 0x000000081b0e7223 */ /* 0x000fe2000000001d */
[C---:B--2---:R-:W-:Y:S01]  /*0fb0*/  FFMA R15, R31.reuse, R9, R12 ;  /* 0x000000091f0f7223 */ /* 0x044fe2000000000c */
[C---:B------:R-:W-:Y:S01]  /*0fc0*/  FFMA R25, R8.reuse, R31, R33 ;  /* 0x0000001f08197223 */ /* 0x040fe20000000021 */
[-C--:B------:R-:W-:Y:S01]  /*0fd0*/  FFMA R12, R31, R10.reuse, R13 ;  /* 0x0000000a1f0c7223 */ /* 0x080fe2000000000d */
[----:B------:R-:W1:Y:S01]  /*0fe0*/  LDS R27, [R5+0x1080] ;  /* 0x00108000051b7984 */ /* 0x000e620000000800 */
[----:B---3--:R-:W-:Y:S01]  /*0ff0*/  FFMA R33, R8, R23, R35 ;  /* 0x0000001708217223 */ /* 0x008fe20000000023 */
[CC--:B------:R-:W-:Y:S01]  /*1000*/  FFMA R35, R23.reuse, R10.reuse, R36 ;  /* 0x0000000a17237223 */ /* 0x0c0fe20000000024 */
[-C--:B------:R-:W-:Y:S01]  /*1010*/  FFMA R29, R23, R9.reuse, R14 ;  /* 0x00000009171d7223 */ /* 0x080fe2000000000e */
[C---:B----4-:R-:W-:Y:S01]  /*1020*/  FFMA R36, R32.reuse, R9, R25 ;  /* 0x0000000920247223 */ /* 0x050fe20000000019 */
[----:B------:R-:W2:Y:S01]  /*1030*/  LDS R23, [R5+0x1000] ;  /* 0x0010000005177984 */ /* 0x000ea20000000800 */
[C---:B------:R-:W-:Y:S01]  /*1040*/  FFMA R8, R32.reuse, R10, R15 ;  /* 0x0000000a20087223 */ /* 0x040fe2000000000f */
[----:B------:R-:W-:-:S02]  /*1050*/  FFMA R25, R32, R11, R12 ;  /* 0x0000000b20197223 */ /* 0x000fc4000000000c */
[----:B------:R-:W3:Y:S04]  /*1060*/  LDS.128 R12, [R4+0x40] ;  /* 0x00004000040c7984 */ /* 0x000ee80000000c00 */
[----:B------:R-:W4:Y:S01]  /*1070*/  LDS R32, [R5+0x1180] ;  /* 0x0011800005207984 */ /* 0x000f220000000800 */
[C---:B0-----:R-:W-:Y:S01]  /*1080*/  FFMA R33, R34.reuse, R9, R33 ;  /* 0x0000000922217223 */ /* 0x041fe20000000021 */
[CC--:B------:R-:W-:Y:S01]  /*1090*/  FFMA R29, R34.reuse, R10.reuse, R29 ;  /* 0x0000000a221d7223 */ /* 0x0c0fe2000000001d */
[-C--:B------:R-:W-:Y:S02]  /*10a0*/  FFMA R35, R34, R11.reuse, R35 ;  /* 0x0000000b22237223 */ /* 0x080fe40000000023 */
[----:B------:R-:W0:Y:S01]  /*10b0*/  LDS R34, [R5+0x1100] ;  /* 0x0011000005227984 */ /* 0x000e220000000800 */
[CC--:B-1----:R-:W-:Y:S01]  /*10c0*/  FFMA R33, R27.reuse, R10.reuse, R33 ;  /* 0x0000000a1b217223 */ /* 0x0c2fe20000000021 */
[-C--:B------:R-:W-:Y:S01]  /*10d0*/  FFMA R29, R27, R11.reuse, R29 ;  /* 0x0000000b1b1d7223 */ /* 0x080fe2000000001d */
[C---:B--2---:R-:W-:Y:S01]  /*10e0*/  FFMA R9, R23.reuse, R10, R36 ;  /* 0x0000000a17097223 */ /* 0x044fe20000000024 */
[----:B------:R-:W-:-:S02]  /*10f0*/  FFMA R31, R23, R11, R8 ;  /* 0x0000000b171f7223 */ /* 0x000fc40000000008 */
[----:B------:R-:W-:Y:S01]  /*1100*/  LDS R8, [R5+0x1300] ;  /* 0x0013000005087984 */ /* 0x000fe20000000800 */
[-C--:B---3--:R-:W-:Y:S01]  /*1110*/  FFMA R36, R23, R12.reuse, R25 ;  /* 0x0000000c17247223 */ /* 0x088fe20000000019 */
[-C--:B------:R-:W-:Y:S02]  /*1120*/  FFMA R27, R27, R12.reuse, R35 ;  /* 0x0000000c1b1b7223 */ /* 0x080fe40000000023 */
[----:B------:R-:W1:Y:S02]  /*1130*/  LDS R23, [R5+0x1200] ;  /* 0x0012000005177984 */ /* 0x000e640000000800 */
[----:B----4-:R-:W-:Y:S02]  /*1140*/  FFMA R27, R32, R13, R27 ;  /* 0x0000000d201b7223 */ /* 0x010fe4000000001b */
[----:B------:R-:W2:Y:S01]  /*1150*/  LDS R25, [R5+0x1280] ;  /* 0x0012800005197984 */ /* 0x000ea20000000800 */
[CC--:B0-----:R-:W-:Y:S01]  /*1160*/  FFMA R10, R34.reuse, R12.reuse, R31 ;  /* 0x0000000c220a7223 */ /* 0x0c1fe2000000001f */
[C---:B------:R-:W-:Y:S01]  /*1170*/  FFMA R9, R34.reuse, R11, R9 ;  /* 0x0000000b22097223 */ /* 0x040fe20000000009 */
[----:B------:R-:W-:Y:S01]  /*1180*/  FFMA R31, R34, R13, R36 ;  /* 0x0000000d221f7223 */ /* 0x000fe20000000024 */
[C---:B------:R-:W-:Y:S01]  /*1190*/  FFMA R36, R32.reuse, R11, R33 ;  /* 0x0000000b20247223 */ /* 0x040fe20000000021 */
[----:B------:R-:W-:Y:S01]  /*11a0*/  FFMA R34, R32, R12, R29 ;  /* 0x0000000c20227223 */ /* 0x000fe2000000001d */
[----:B------:R-:W-:Y:S04]  /*11b0*/  LDS R33, [R5+0x1480] ;  /* 0x0014800005217984 */ /* 0x000fe80000000800 */
[----:B------:R-:W0:Y:S04]  /*11c0*/  LDS R32, [R5+0x1380] ;  /* 0x0013800005207984 */ /* 0x000e280000000800 */
[----:B------:R-:W3:Y:S01]  /*11d0*/  LDS R29, [R5+0x1400] ;  /* 0x00140000051d7984 */ /* 0x000ee20000000800 */
[C---:B-1----:R-:W-:Y:S01]  /*11e0*/  FFMA R11, R12.reuse, R23, R9 ;  /* 0x000000170c0b7223 */ /* 0x042fe20000000009 */
[C---:B------:R-:W-:Y:S01]  /*11f0*/  FFMA R9, R23.reuse, R13, R10 ;  /* 0x0000000d17097223 */ /* 0x040fe2000000000a */
[-C--:B------:R-:W-:Y:S01]  /*1200*/  FFMA R10, R23, R14.reuse, R31 ;  /* 0x0000000e170a7223 */ /* 0x080fe2000000001f */
[----:B--2---:R-:W-:Y:S01]  /*1210*/  FFMA R23, R12, R25, R36 ;  /* 0x000000190c177223 */ /* 0x004fe20000000024 */
[CC--:B------:R-:W-:Y:S01]  /*1220*/  FFMA R35, R25.reuse, R13.reuse, R34 ;  /* 0x0000000d19237223 */ /* 0x0c0fe20000000022 */
[C---:B------:R-:W-:Y:S01]  /*1230*/  FFMA R34, R8.reuse, R13, R11 ;  /* 0x0000000d08227223 */ /* 0x040fe2000000000b */
[CC--:B------:R-:W-:Y:S01]  /*1240*/  FFMA R36, R8.reuse, R14.reuse, R9 ;  /* 0x0000000e08247223 */ /* 0x0c0fe20000000009 */
[----:B------:R-:W-:Y:S01]  /*1250*/  FFMA R31, R8, R15, R10 ;  /* 0x0000000f081f7223 */ /* 0x000fe2000000000a */
[-C--:B------:R-:W-:Y:S01]  /*1260*/  FFMA R12, R25, R14.reuse, R27 ;  /* 0x0000000e190c7223 */ /* 0x080fe2000000001b */
[----:B------:R-:W1:Y:S01]  /*1270*/  LDS.128 R8, [R4+0x50] ;  /* 0x0000500004087984 */ /* 0x000e620000000c00 */
[C---:B0-----:R-:W-:Y:S01]  /*1280*/  FFMA R23, R32.reuse, R13, R23 ;  /* 0x0000000d20177223 */ /* 0x041fe20000000017 */
[CC--:B------:R-:W-:Y:S01]  /*1290*/  FFMA R35, R32.reuse, R14.reuse, R35 ;  /* 0x0000000e20237223 */ /* 0x0c0fe20000000023 */
[-C--:B------:R-:W-:Y:S01]  /*12a0*/  FFMA R12, R32, R15.reuse, R12 ;  /* 0x0000000f200c7223 */ /* 0x080fe2000000000c */
[-C--:B---3--:R-:W-:Y:S01]  /*12b0*/  FFMA R13, R29, R14.reuse, R34 ;  /* 0x0000000e1d0d7223 */ /* 0x088fe20000000022 */
[----:B------:R-:W0:Y:S01]  /*12c0*/  LDS R32, [R5+0x1580] ;  /* 0x0015800005207984 */ /* 0x000e220000000800 */
[----:B------:R-:W-:Y:S01]  /*12d0*/  FFMA R27, R33, R14, R23 ;  /* 0x0000000e211b7223 */ /* 0x000fe20000000017 */
[----:B------:R-:W-:-:S02]  /*12e0*/  FFMA R25, R29, R15, R36 ;  /* 0x0000000f1d197223 */ /* 0x000fc40000000024 */
[----:B------:R-:W2:Y:S04]  /*12f0*/  LDS R34, [R5+0x1500] ;  /* 0x0015000005227984 */ /* 0x000ea80000000800 */
[----:B------:R-:W3:Y:S01]  /*1300*/  LDS R23, [R5+0x1600] ;  /* 0x0016000005177984 */ /* 0x000ee20000000800 */
[-C--:B-1----:R-:W-:Y:S01]  /*1310*/  FFMA R36, R29, R8.reuse, R31 ;  /* 0x000000081d247223 */ /* 0x082fe2000000001f */
[C---:B------:R-:W-:Y:S02]  /*1320*/  FFMA R29, R33.reuse, R15, R35 ;  /* 0x0000000f211d7223 */ /* 0x040fe40000000023 */
[----:B------:R-:W1:Y:S01]  /*1330*/  LDS R31, [R5+0x1680] ;  /* 0x00168000051f7984 */ /* 0x000e620000000800 */
[----:B------:R-:W-:-:S03]  /*1340*/  FFMA R33, R33, R8, R12 ;  /* 0x0000000821217223 */ /* 0x000fc6000000000c */
[----:B------:R-:W4:Y:S04]  /*1350*/  LDS R12, [R5+0x1700] ;  /* 0x00170000050c7984 */ /* 0x000f280000000800 */
[----:B------:R-:W-:Y:S01]  /*1360*/  LDS R35, [R5+0x1e00] ;  /* 0x001e000005237984 */ /* 0x000fe20000000800 */
[C---:B0-----:R-:W-:Y:S01]  /*1370*/  FFMA R27, R32.reuse, R15, R27 ;  /* 0x0000000f201b7223 */ /* 0x041fe2000000001b */
[----:B------:R-:W-:Y:S01]  /*1380*/  FFMA R33, R32, R9, R33 ;  /* 0x0000000920217223 */ /* 0x000fe20000000021 */
[CC--:B--2---:R-:W-:Y:S01]  /*1390*/  FFMA R14, R34.reuse, R8.reuse, R25 ;  /* 0x00000008220e7223 */ /* 0x0c4fe20000000019 */
[C---:B------:R-:W-:Y:S01]  /*13a0*/  FFMA R13, R34.reuse, R15, R13 ;  /* 0x0000000f220d7223 */ /* 0x040fe2000000000d */
[----:B------:R-:W-:Y:S01]  /*13b0*/  FFMA R25, R34, R9, R36 ;  /* 0x0000000922197223 */ /* 0x000fe20000000024 */
[----:B------:R-:W-:-:S02]  /*13c0*/  FFMA R34, R32, R8, R29 ;  /* 0x0000000820227223 */ /* 0x000fc4000000001d */
[----:B------:R-:W0:Y:S01]  /*13d0*/  LDS R32, [R5+0x1780] ;  /* 0x0017800005207984 */ /* 0x000e220000000800 */
[C---:B---3--:R-:W-:Y:S01]  /*13e0*/  FFMA R15, R8.reuse, R23, R13 ;  /* 0x00000017080f7223 */ /* 0x048fe2000000000d */
[C---:B------:R-:W-:Y:S01]  /*13f0*/  FFMA R13, R23.reuse, R9, R14 ;  /* 0x00000009170d7223 */ /* 0x040fe2000000000e */
[-C--:B------:R-:W-:Y:S01]  /*1400*/  FFMA R14, R23, R10.reuse, R25 ;  /* 0x0000000a170e7223 */ /* 0x080fe20000000019 */
[----:B-1----:R-:W-:Y:S01]  /*1410*/  FFMA R27, R8, R31, R27 ;  /* 0x0000001f081b7223 */ /* 0x002fe2000000001b */
[----:B------:R-:W1:Y:S01]  /*1420*/  LDS R25, [R5+0x1880] ;  /* 0x0018800005197984 */ /* 0x000e620000000800 */
[CC--:B------:R-:W-:Y:S01]  /*1430*/  FFMA R29, R31.reuse, R9.reuse, R34 ;  /* 0x000000091f1d7223 */ /* 0x0c0fe20000000022 */
[-C--:B------:R-:W-:Y:S01]  /*1440*/  FFMA R8, R31, R10.reuse, R33 ;  /* 0x0000000a1f087223 */ /* 0x080fe20000000021 */
[C---:B----4-:R-:W-:Y:S01]  /*1450*/  FFMA R34, R12.reuse, R9, R15 ;  /* 0x000000090c227223 */ /* 0x050fe2000000000f */
[----:B------:R-:W2:Y:S01]  /*1460*/  LDS R23, [R5+0x1800] ;  /* 0x0018000005177984 */ /* 0x000ea20000000800 */
[C---:B------:R-:W-:Y:S01]  /*1470*/  FFMA R36, R12.reuse, R10, R13 ;  /* 0x0000000a0c247223 */ /* 0x040fe2000000000d */
[----:B------:R-:W-:-:S02]  /*1480*/  FFMA R31, R12, R11, R14 ;  /* 0x0000000b0c1f7223 */ /* 0x000fc4000000000e */
[----:B------:R-:W3:Y:S01]  /*1490*/  LDS.128 R12, [R4+0x60] ;  /* 0x00006000040c7984 */ /* 0x000ee20000000c00 */
[C---:B0-----:R-:W-:Y:S01]  /*14a0*/  FFMA R27, R32.reuse, R9, R27 ;  /* 0x00000009201b7223 */ /* 0x041fe2000000001b */
[CC--:B------:R-:W-:Y:S01]  /*14b0*/  FFMA R29, R32.reuse, R10.reuse, R29 ;  /* 0x0000000a201d7223 */ /* 0x0c0fe2000000001d */
[-C--:B------:R-:W-:Y:S02]  /*14c0*/  FFMA R9, R32, R11.reuse, R8 ;  /* 0x0000000b20097223 */ /* 0x080fe40000000008 */
[----:B------:R-:W0:Y:S01]  /*14d0*/  LDS R8, [R5+0x1980] ;  /* 0x0019800005087984 */ /* 0x000e220000000800 */
[CC--:B-1----:R-:W-:Y:S01]  /*14e0*/  FFMA R33, R25.reuse, R10.reuse, R27 ;  /* 0x0000000a19217223 */ /* 0x0c2fe2000000001b */
[-C--:B------:R-:W-:Y:S02]  /*14f0*/  FFMA R29, R25, R11.reuse, R29 ;  /* 0x0000000b191d7223 */ /* 0x080fe4000000001d */
[----:B------:R-:W1:Y:S01]  /*1500*/  LDS R27, [R5+0x1900] ;  /* 0x00190000051b7984 */ /* 0x000e620000000800 */
[C---:B--2---:R-:W-:Y:S01]  /*1510*/  FFMA R34, R23.reuse, R10, R34 ;  /* 0x0000000a17227223 */ /* 0x044fe20000000022 */
[----:B------:R-:W-:-:S02]  /*1520*/  FFMA R36, R23, R11, R36 ;  /* 0x0000000b17247223 */ /* 0x000fc40000000024 */
[----:B------:R-:W-:Y:S01]  /*1530*/  LDS R32, [R5+0x1b00] ;  /* 0x001b000005207984 */ /* 0x000fe20000000800 */
[-C--:B---3--:R-:W-:Y:S01]  /*1540*/  FFMA R10, R23, R12.reuse, R31 ;  /* 0x0000000c170a7223 */ /* 0x088fe2000000001f */
[-C--:B------:R-:W-:Y:S02]  /*1550*/  FFMA R9, R25, R12.reuse, R9 ;  /* 0x0000000c19097223 */ /* 0x080fe40000000009 */
[----:B------:R-:W2:Y:S04]  /*1560*/  LDS R31, [R5+0x1a00] ;  /* 0x001a0000051f7984 */ /* 0x000ea80000000800 */
[----:B------:R-:W3:Y:S01]  /*1570*/  LDS R23, [R5+0x1a80] ;  /* 0x001a800005177984 */ /* 0x000ee20000000800 */
[C---:B0-----:R-:W-:Y:S01]  /*1580*/  FFMA R33, R8.reuse, R11, R33 ;  /* 0x0000000b08217223 */ /* 0x041fe20000000021 */
[C---:B------:R-:W-:Y:S01]  /*1590*/  FFMA R9, R8.reuse, R13, R9 ;  /* 0x0000000d08097223 */ /* 0x040fe20000000009 */
[C---:B-1----:R-:W-:Y:S01]  /*15a0*/  FFMA R25, R27.reuse, R11, R34 ;  /* 0x0000000b1b197223 */ /* 0x042fe20000000022 */
[CC--:B------:R-:W-:Y:S01]  /*15b0*/  FFMA R36, R27.reuse, R12.reuse, R36 ;  /* 0x0000000c1b247223 */ /* 0x0c0fe20000000024 */
[----:B------:R-:W-:Y:S01]  /*15c0*/  FFMA R27, R27, R13, R10 ;  /* 0x0000000d1b1b7223 */ /* 0x000fe2000000000a */
[----:B------:R-:W0:Y:S01]  /*15d0*/  LDS R34, [R5+0x1b80] ;  /* 0x001b800005227984 */ /* 0x000e220000000800 */
[----:B------:R-:W-:-:S03]  /*15e0*/  FFMA R10, R8, R12, R29 ;  /* 0x0000000c080a7223 */ /* 0x000fc6000000001d */
[----:B------:R-:W1:Y:S01]  /*15f0*/  LDS R29, [R5+0x1c80] ;  /* 0x001c8000051d7984 */ /* 0x000e620000000800 */
[C---:B--2---:R-:W-:Y:S01]  /*1600*/  FFMA R25, R12.reuse, R31, R25 ;  /* 0x0000001f0c197223 */ /* 0x044fe20000000019 */
[C---:B------:R-:W-:Y:S01]  /*1610*/  FFMA R11, R31.reuse, R13, R36 ;  /* 0x0000000d1f0b7223 */ /* 0x040fe20000000024 */
[-C--:B------:R-:W-:Y:S02]  /*1620*/  FFMA R8, R31, R14.reuse, R27 ;  /* 0x0000000e1f087223 */ /* 0x080fe4000000001b */
[----:B------:R-:W2:Y:S01]  /*1630*/  LDS R27, [R5+0x1c00] ;  /* 0x001c0000051b7984 */ /* 0x000ea20000000800 */
[----:B---3--:R-:W-:Y:S01]  /*1640*/  FFMA R33, R12, R23, R33 ;  /* 0x000000170c217223 */ /* 0x008fe20000000021 */
[CC--:B------:R-:W-:Y:S01]  /*1650*/  FFMA R31, R23.reuse, R13.reuse, R10 ;  /* 0x0000000d171f7223 */ /* 0x0c0fe2000000000a */
[-C--:B------:R-:W-:Y:S01]  /*1660*/  FFMA R12, R23, R14.reuse, R9 ;  /* 0x0000000e170c7223 */ /* 0x080fe20000000009 */
[C---:B------:R-:W-:Y:S01]  /*1670*/  FFMA R36, R32.reuse, R13, R25 ;  /* 0x0000000d20247223 */ /* 0x040fe20000000019 */
[C---:B------:R-:W-:Y:S01]  /*1680*/  FFMA R23, R32.reuse, R14, R11 ;  /* 0x0000000e20177223 */ /* 0x040fe2000000000b */
[----:B------:R-:W-:-:S02]  /*1690*/  FFMA R25, R32, R15, R8 ;  /* 0x0000000f20197223 */ /* 0x000fc40000000008 */
[----:B------:R-:W3:Y:S04]  /*16a0*/  LDS.128 R8, [R4+0x70] ;  /* 0x0000700004087984 */ /* 0x000ee80000000c00 */
[----:B------:R-:W4:Y:S01]  /*16b0*/  LDS R32, [R5+0x1d00] ;  /* 0x001d000005207984 */ /* 0x000f220000000800 */
[C---:B0-----:R-:W-:Y:S01]  /*16c0*/  FFMA R33, R34.reuse, R13, R33 ;  /* 0x0000000d22217223 */ /* 0x041fe20000000021 */
[CC--:B------:R-:W-:Y:S01]  /*16d0*/  FFMA R31, R34.reuse, R14.reuse, R31 ;  /* 0x0000000e221f7223 */ /* 0x0c0fe2000000001f */
[-C--:B------:R-:W-:Y:S02]  /*16e0*/  FFMA R12, R34, R15.reuse, R12 ;  /* 0x0000000f220c7223 */ /* 0x080fe4000000000c */
[CC--:B-1----:R-:W-:Y:S01]  /*16f0*/  FFMA R33, R29.reuse, R14.reuse, R33 ;  /* 0x0000000e1d217223 */ /* 0x0c2fe20000000021 */
[-C--:B------:R-:W-:Y:S01]  /*1700*/  FFMA R31, R29, R15.reuse, R31 ;  /* 0x0000000f1d1f7223 */ /* 0x080fe2000000001f */
[C---:B--2---:R-:W-:Y:S01]  /*1710*/  FFMA R13, R27.reuse, R14, R36 ;  /* 0x0000000e1b0d7223 */ /* 0x044fe20000000024 */
[C---:B------:R-:W-:Y:S01]  /*1720*/  FFMA R23, R27.reuse, R15, R23 ;  /* 0x0000000f1b177223 */ /* 0x040fe20000000017 */
[----:B------:R-:W0:Y:S01]  /*1730*/  LDS R14, [R5+0x1d80] ;  /* 0x001d8000050e7984 */ /* 0x000e220000000800 */
[-C--:B---3--:R-:W-:Y:S01]  /*1740*/  FFMA R34, R27, R8.reuse, R25 ;  /* 0x000000081b227223 */ /* 0x088fe20000000019 */
[----:B------:R-:W-:-:S02]  /*1750*/  FFMA R12, R29, R8, R12 ;  /* 0x000000081d0c7223 */ /* 0x000fc4000000000c */
[----:B------:R-:W1:Y:S01]  /*1760*/  LDS R25, [R5+0x1e80] ;  /* 0x001e800005197984 */ /* 0x000e620000000800 */
[C---:B----4-:R-:W-:Y:S01]  /*1770*/  FFMA R36, R32.reuse, R8, R23 ;  /* 0x0000000820247223 */ /* 0x050fe20000000017 */
[C---:B------:R-:W-:Y:S01]  /*1780*/  FFMA R23, R32.reuse, R9, R34 ;  /* 0x0000000920177223 */ /* 0x040fe20000000022 */
[----:B------:R-:W-:Y:S01]  /*1790*/  FFMA R13, R32, R15, R13 ;  /* 0x0000000f200d7223 */ /* 0x000fe2000000000d */
[----:B------:R-:W2:Y:S01]  /*17a0*/  LDS R34, [R5+0x1f00] ;  /* 0x001f000005227984 */ /* 0x000ea20000000800 */
[C---:B------:R-:W-:Y:S01]  /*17b0*/  FFMA R27, R35.reuse, R9, R36 ;  /* 0x00000009231b7223 */ /* 0x040fe20000000024 */
[----:B------:R-:W-:Y:S01]  /*17c0*/  FFMA R36, R35, R10, R23 ;  /* 0x0000000a23247223 */ /* 0x000fe20000000017 */
[----:B------:R-:W-:Y:S01]  /*17d0*/  FFMA R13, R8, R35, R13 ;  /* 0x00000023080d7223 */ /* 0x000fe2000000000d */
[----:B------:R-:W3:Y:S04]  /*17e0*/  LDS R32, [R5+0x1f80] ;  /* 0x001f800005207984 */ /* 0x000ee80000000800 */
[----:B------:R-:W4:Y:S01]  /*17f0*/  LDS R29, [R5+0x2080] ;  /* 0x00208000051d7984 */ /* 0x000f220000000800 */
[C---:B0-----:R-:W-:Y:S01]  /*1800*/  FFMA R33, R14.reuse, R15, R33 ;  /* 0x0000000f0e217223 */ /* 0x041fe20000000021 */
[C---:B------:R-:W-:Y:S01]  /*1810*/  FFMA R15, R14.reuse, R9, R12 ;  /* 0x000000090e0f7223 */ /* 0x040fe2000000000c */
[----:B------:R-:W-:Y:S01]  /*1820*/  FFMA R31, R14, R8, R31 ;  /* 0x000000080e1f7223 */ /* 0x000fe2000000001f */
[----:B------:R-:W0:Y:S04]  /*1830*/  LDS R12, [R5+0x2000] ;  /* 0x00200000050c7984 */ /* 0x000e280000000800 */
[----:B------:R-:W0:Y:S01]  /*1840*/  LDS R14, [R5+0x2100] ;  /* 0x00210000050e7984 */ /* 0x000e220000000800 */
[----:B-1----:R-:W-:Y:S01]  /*1850*/  FFMA R33, R8, R25, R33 ;  /* 0x0000001908217223 */ /* 0x002fe20000000021 */
[CC--:B------:R-:W-:Y:S01]  /*1860*/  FFMA R31, R25.reuse, R9.reuse, R31 ;  /* 0x00000009191f7223 */ /* 0x0c0fe2000000001f */
[-C--:B------:R-:W-:Y:S01]  /*1870*/  FFMA R15, R25, R10.reuse, R15 ;  /* 0x0000000a190f7223 */ /* 0x080fe2000000000f */
[----:B------:R-:W1:Y:S01]  /*1880*/  LDS R8, [R5+0x2180] ;  /* 0x0021800005087984 */ /* 0x000e620000000800 */
[C---:B--2---:R-:W-:Y:S01]  /*1890*/  FFMA R13, R34.reuse, R9, R13 ;  /* 0x00000009220d7223 */ /* 0x044fe2000000000d */
[CC--:B------:R-:W-:Y:S01]  /*18a0*/  FFMA R25, R34.reuse, R10.reuse, R27 ;  /* 0x0000000a22197223 */ /* 0x0c0fe2000000001b */
[----:B------:R-:W-:Y:S01]  /*18b0*/  FFMA R23, R34, R11, R36 ;  /* 0x0000000b22177223 */ /* 0x000fe20000000024 */
[C---:B---3--:R-:W-:Y:S01]  /*18c0*/  FFMA R34, R32.reuse, R9, R33 ;  /* 0x0000000920227223 */ /* 0x048fe20000000021 */
[CC--:B------:R-:W-:Y:S01]  /*18d0*/  FFMA R36, R32.reuse, R10.reuse, R31 ;  /* 0x0000000a20247223 */ /* 0x0c0fe2000000001f */
[----:B------:R-:W-:Y:S01]  /*18e0*/  MOV R9, UR8 ;  /* 0x0000000800097c02 */ /* 0x000fe20008000f00 */
[-C--:B------:R-:W-:Y:S01]  /*18f0*/  FFMA R27, R32, R11.reuse, R15 ;  /* 0x0000000b201b7223 */ /* 0x080fe2000000000f */
[C---:B----4-:R-:W-:Y:S01]  /*1900*/  FFMA R33, R29.reuse, R10, R34 ;  /* 0x0000000a1d217223 */ /* 0x050fe20000000022 */
[-C--:B------:R-:W-:Y:S01]  /*1910*/  FFMA R31, R29, R11.reuse, R36 ;  /* 0x0000000b1d1f7223 */ /* 0x080fe20000000024 */
[----:B------:R-:W-:Y:S01]  /*1920*/  LEA R0, R9, R0, 0x5 ;  /* 0x0000000009007211 */ /* 0x000fe200078e28ff */
[C---:B0-----:R-:W-:Y:S01]  /*1930*/  FFMA R13, R12.reuse, R10, R13 ;  /* 0x0000000a0c0d7223 */ /* 0x041fe2000000000d */
[----:B------:R-:W-:-:S03]  /*1940*/  FFMA R25, R12, R11, R25 ;  /* 0x0000000b0c197223 */ /* 0x000fc60000000019 */
[-C--:B------:R-:W-:Y:S01]  /*1950*/  FFMA R29, R14, R11.reuse, R13 ;  /* 0x0000000b0e1d7223 */ /* 0x080fe2000000000d */
[----:B-1----:R-:W-:Y:S01]  /*1960*/  FFMA R33, R8, R11, R33 ;  /* 0x0000000b08217223 */ /* 0x002fe20000000021 */
[----:B------:R-:W-:Y:S06]  /*1970*/  BAR.SYNC.DEFER_BLOCKING 0x0 ;  /* 0x0000000000007b1d */ /* 0x000fec0000010000 */
[----:B------:R-:W-:Y:S05]  /*1980*/  BRA.U UP0, `(.L_x_26) ;  /* 0xffffffe900b47547 */ /* 0x000fea000b83ffff */
.L_x_24:
[----:B------:R-:W0:Y:S01]  /*1990*/  LDC.64 R2, c[0x0][0x390] ;  /* 0x0000e400ff027b82 */ /* 0x000e220000000a00 */
[----:B------:R-:W-:Y:S02]  /*19a0*/  MOV R0, UR5 ;  /* 0x0000000500007c02 */ /* 0x000fe40008000f00 */
[----:B------:R-:W-:Y:S02]  /*19b0*/  VIMNMX R4, PT, PT, R30, R21, !PT ;  /* 0x000000151e047248 */ /* 0x000fe40007fe0100 */
[----:B------:R-:W-:Y:S02]  /*19c0*/  LEA R19, R0, R19, 0x1 ;  /* 0x0000001300137211 */ /* 0x000fe400078e08ff */
[----:B------:R-:W-:Y:S02]  /*19d0*/  ISETP.GE.AND P0, PT, R4, UR8, PT ;  /* 0x0000000804007c0c */ /* 0x000fe4000bf06270 */
[C-C-:B------:R-:W-:Y:S02]  /*19e0*/  VIADDMNMX R0, R21.reuse, 0x20, R30.reuse, !PT ;  /* 0x0000002015007846 */ /* 0x140fe4000780011e */
[----:B------:R-:W-:-:S02]  /*19f0*/  VIADDMNMX R4, R21, 0x40, R30, !PT ;  /* 0x0000004015047846 */ /* 0x000fc4000780011e */
[C-C-:B------:R-:W-:Y:S02]  /*1a00*/  VIADDMNMX R5, R21.reuse, 0x60, R30.reuse, !PT ;  /* 0x0000006015057846 */ /* 0x140fe4000780011e */
[C-C-:B------:R-:W-:Y:S02]  /*1a10*/  VIADDMNMX R6, R21.reuse, 0x80, R30.reuse, !PT ;  /* 0x0000008015067846 */ /* 0x140fe4000780011e */
[----:B------:R-:W-:Y:S02]  /*1a20*/  VIADDMNMX R21, R21, 0xa0, R30, !PT ;  /* 0x000000a015157846 */ /* 0x000fe4000780011e */
[----:B------:R-:W-:Y:S02]  /*1a30*/  ISETP.GE.AND P1, PT, R0, UR8, PT ;  /* 0x0000000800007c0c */ /* 0x000fe4000bf26270 */
[----:B------:R-:W-:Y:S02]  /*1a40*/  ISETP.GE.AND P2, PT, R4, UR8, PT ;  /* 0x0000000804007c0c */ /* 0x000fe4000bf46270 */
[----:B------:R-:W-:Y:S01]  /*1a50*/  ISETP.GE.AND P3, PT, R5, UR8, PT ;  /* 0x0000000805007c0c */ /* 0x000fe2000bf66270 */
[----:B0-----:R-:W-:Y:S01]  /*1a60*/  IMAD.WIDE R2, R19, 0x4, R2 ;  /* 0x0000000413027825 */ /* 0x001fe200078e0202 */
[----:B------:R-:W-:-:S02]  /*1a70*/  ISETP.GE.AND P4, PT, R6, UR8, PT ;  /* 0x0000000806007c0c */ /* 0x000fc4000bf86270 */
[----:B------:R-:W-:Y:S02]  /*1a80*/  ISETP.GE.AND P5, PT, R21, UR8, PT ;  /* 0x0000000815007c0c */ /* 0x000fe4000bfa6270 */
[----:B------:R0:W-:Y:S04]  /*1a90*/  @!P0 STG.E desc[UR12][R2.64], R23 ;  /* 0x0000001702008986 */ /* 0x0001e8000c10190c */
[----:B------:R0:W-:Y:S04]  /*1aa0*/  @!P1 STG.E desc[UR12][R2.64+0x80], R27 ;  /* 0x0000801b02009986 */ /* 0x0001e8000c10190c */
[----:B------:R0:W-:Y:S04]  /*1ab0*/  @!P2 STG.E desc[UR12][R2.64+0x100], R25 ;  /* 0x000100190200a986 */ /* 0x0001e8000c10190c */
[----:B------:R0:W-:Y:S04]  /*1ac0*/  @!P3 STG.E desc[UR12][R2.64+0x180], R31 ;  /* 0x0001801f0200b986 */ /* 0x0001e8000c10190c */
[----:B------:R0:W-:Y:S01]  /*1ad0*/  @!P4 STG.E desc[UR12][R2.64+0x200], R29 ;  /* 0x0002001d0200c986 */ /* 0x0001e2000c10190c */
[----:B------:R-:W-:Y:S05]  /*1ae0*/  @P5 EXIT ;  /* 0x000000000000594d */ /* 0x000fea0003800000 */
[----:B------:R-:W-:Y:S01]  /*1af0*/  STG.E desc[UR12][R2.64+0x280], R33 ;  /* 0x0002802102007986 */ /* 0x000fe2000c10190c */
[----:B------:R-:W-:Y:S05]  /*1b00*/  EXIT ;  /* 0x000000000000794d */ /* 0x000fea0003800000 */
.L_x_27:
        /* <DEDUP_REMOVED lines=15> */
.L_x_29:


//--------------------- .nv.shared._Z9RadixSortPiS_ii --------------------------
	.section	.nv.shared._Z9RadixSortPiS_ii,"aw",@nobits
	.sectionflags	@""
	.align	16
.nv.shared._Z9RadixSortPiS_ii:
	.zero		1088


//--------------------- .nv.shared.reserved.0     --------------------------
	.section	.nv.shared.reserved.0,"aw",@nobits
	.weak		__nv_reservedSMEM_offset_0_alias
	.size		__nv_reservedSMEM_offset_0_alias, 0, 64
	.other		__nv_reservedSMEM_offset_0_alias,@"STO_CUDA_RESERVED_SHARED STV_DEFAULT"
__nv_reservedSMEM_offset_0_alias:
	.zero		0
	.zero		64


//--------------------- .nv.shared._Z9matrixMulPfS_S_i --------------------------
	.section	.nv.shared._Z9matrixMulPfS_S_i,"aw",@nobits
	.sectionflags	@""
	.align	16
.nv.shared._Z9matrixMulPfS_S_i:
	.zero		13312


//--------------------- .nv.constant0._Z9RadixSortPiS_ii --------------------------
	.section	.nv.constant0._Z9RadixSortPiS_ii,"a",@progbits
	.sectionflags	@""
	.align	4
.nv.constant0._Z9RadixSortPiS_ii:
	.zero		920


//--------------------- .nv.constant0._Z9matrixMulPfS_S_i --------------------------
	.section	.nv.constant0._Z9matrixMulPfS_S_i,"a",@progbits
	.sectionflags	@""
	.align	4
.nv.constant0._Z9matrixMulPfS_S_i:
	.zero		924


//--------------------- SYMBOLS --------------------------

	.type		.nv.reservedSmem.offset0,@object
	.size		.nv.reservedSmem.offset0,0x4
	.type		.nv.reservedSmem.cap,@object
	.size		.nv.reservedSmem.cap,0x4
